	.target	sm_90a

	.elftype	@"ET_EXEC"


//--------------------- .note.nv.tkinfo           --------------------------
	.section	.note.nv.tkinfo,"",@"SHT_NOTE"
	.sectionflags	@"SHF_NOTE_NV_TKINFO"
	.tkinfo
        /*0018*/ 	.word	0x00000002
        /*0030*/ 	.string	""
        /*0030*/ 	.string	"ptxas"
        /*0030*/ 	.string	"Cuda compilation tools, release 13.0, V13.0.88"
        /*0030*/ 	.string	"Build cuda_13.0.r13.0/compiler.36424714_0"
        /*0030*/ 	.string	"-v  -suppress-debug-info  -lineinfo  -arch sm_90a "



//--------------------- .note.nv.cuinfo           --------------------------
	.section	.note.nv.cuinfo,"",@"SHT_NOTE"
	.sectionflags	@"SHF_NOTE_NV_CUINFO"
        /*0018*/ 	.short	0x0002
        /*001a*/ 	.short	0x005a
        /*001c*/ 	.short	0x0082
	.zero		2


//--------------------- .nv.info                  --------------------------
	.section	.nv.info,"",@"SHT_CUDA_INFO"
	.align	4


	//----- nvinfo : EIATTR_REGCOUNT
	.align		4
        /*0000*/ 	.byte	0x04, 0x2f
        /*0002*/ 	.short	(.L_1 - .L_0)
	.align		4
.L_0:
        /*0004*/ 	.word	index@(gluon_wgmma)
        /*0008*/ 	.word	0x0000009a


	//----- nvinfo : EIATTR_FRAME_SIZE
	.align		4
.L_1:
        /*000c*/ 	.byte	0x04, 0x11
        /*000e*/ 	.short	(.L_3 - .L_2)
	.align		4
.L_2:
        /*0010*/ 	.word	index@(gluon_wgmma)
        /*0014*/ 	.word	0x00000000


	//----- nvinfo : EIATTR_MIN_STACK_SIZE
	.align		4
.L_3:
        /*0018*/ 	.byte	0x04, 0x12
        /*001a*/ 	.short	(.L_5 - .L_4)
	.align		4
.L_4:
        /*001c*/ 	.word	index@(gluon_wgmma)
        /*0020*/ 	.word	0x00000000
.L_5:


//--------------------- .nv.compat                --------------------------
	.section	.nv.compat,"",@"SHT_CUDA_COMPAT_INFO"
	.align	4
        /*0000*/ 	.byte	0x02, 0x09, 0x01, 0x00, 0x02, 0x02, 0x04, 0x00, 0x02, 0x05, 0x05, 0x00, 0x03, 0x07, 0x01, 0x01
        /*0010*/ 	.byte	0x02, 0x03, 0x03, 0x00, 0x02, 0x06, 0x01, 0x00, 0x04, 0x0b, 0x08, 0x00, 0x00, 0x00, 0x00, 0x00
        /*0020*/ 	.byte	0x00, 0x00, 0x00, 0x00


//--------------------- .nv.info.gluon_wgmma      --------------------------
	.section	.nv.info.gluon_wgmma,"",@"SHT_CUDA_INFO"
	.sectionflags	@""
	.align	4


	//----- nvinfo : EIATTR_CUDA_API_VERSION
	.align		4
        /*0000*/ 	.byte	0x04, 0x37
        /*0002*/ 	.short	(.L_7 - .L_6)
.L_6:
        /*0004*/ 	.word	0x00000082


	//----- nvinfo : EIATTR_KPARAM_INFO
	.align		4
.L_7:
        /*0008*/ 	.byte	0x04, 0x17
        /*000a*/ 	.short	(.L_9 - .L_8)
.L_8:
        /*000c*/ 	.word	0x00000000
        /*0010*/ 	.short	0x000a
        /*0012*/ 	.short	0x0048
        /*0014*/ 	.byte	0x00, 0xf4, 0x21, 0x00


	//----- nvinfo : EIATTR_KPARAM_INFO
	.align		4
.L_9:
        /*0018*/ 	.byte	0x04, 0x17
        /*001a*/ 	.short	(.L_11 - .L_10)
.L_10:
        /*001c*/ 	.word	0x00000000
        /*0020*/ 	.short	0x0009
        /*0022*/ 	.short	0x0040
        /*0024*/ 	.byte	0x00, 0xf4, 0x21, 0x00


	//----- nvinfo : EIATTR_KPARAM_INFO
	.align		4
.L_11:
        /*0028*/ 	.byte	0x04, 0x17
        /*002a*/ 	.short	(.L_13 - .L_12)
.L_12:
        /*002c*/ 	.word	0x00000000
        /*0030*/ 	.short	0x0008
        /*0032*/ 	.short	0x0038
        /*0034*/ 	.byte	0x00, 0xf0, 0x21, 0x00


	//----- nvinfo : EIATTR_KPARAM_INFO
	.align		4
.L_13:
        /*0038*/ 	.byte	0x04, 0x17
        /*003a*/ 	.short	(.L_15 - .L_14)
.L_14:
        /*003c*/ 	.word	0x00000000
        /*0040*/ 	.short	0x0007
        /*0042*/ 	.short	0x0030
        /*0044*/ 	.byte	0x00, 0xf0, 0x21, 0x00


	//----- nvinfo : EIATTR_KPARAM_INFO
	.align		4
.L_15:
        /*0048*/ 	.byte	0x04, 0x17
        /*004a*/ 	.short	(.L_17 - .L_16)
.L_16:
        /*004c*/ 	.word	0x00000000
        /*0050*/ 	.short	0x0006
        /*0052*/ 	.short	0x0028
        /*0054*/ 	.byte	0x00, 0xf0, 0x21, 0x00


	//----- nvinfo : EIATTR_KPARAM_INFO
	.align		4
.L_17:
        /*0058*/ 	.byte	0x04, 0x17
        /*005a*/ 	.short	(.L_19 - .L_18)
.L_18:
        /*005c*/ 	.word	0x00000000
        /*0060*/ 	.short	0x0005
        /*0062*/ 	.short	0x0020
        /*0064*/ 	.byte	0x00, 0xf0, 0x11, 0x00


	//----- nvinfo : EIATTR_KPARAM_INFO
	.align		4
.L_19:
        /*0068*/ 	.byte	0x04, 0x17
        /*006a*/ 	.short	(.L_21 - .L_20)
.L_20:
        /*006c*/ 	.word	0x00000000
        /*0070*/ 	.short	0x0004
        /*0072*/ 	.short	0x001c
        /*0074*/ 	.byte	0x00, 0xf0, 0x11, 0x00


	//----- nvinfo : EIATTR_KPARAM_INFO
	.align		4
.L_21:
        /*0078*/ 	.byte	0x04, 0x17
        /*007a*/ 	.short	(.L_23 - .L_22)
.L_22:
        /*007c*/ 	.word	0x00000000
        /*0080*/ 	.short	0x0003
        /*0082*/ 	.short	0x0018
        /*0084*/ 	.byte	0x00, 0xf0, 0x11, 0x00


	//----- nvinfo : EIATTR_KPARAM_INFO
	.align		4
.L_23:
        /*0088*/ 	.byte	0x04, 0x17
        /*008a*/ 	.short	(.L_25 - .L_24)
.L_24:
        /*008c*/ 	.word	0x00000000
        /*0090*/ 	.short	0x0002
        /*0092*/ 	.short	0x0010
        /*0094*/ 	.byte	0x00, 0xf4, 0x21, 0x00


	//----- nvinfo : EIATTR_KPARAM_INFO
	.align		4
.L_25:
        /*0098*/ 	.byte	0x04, 0x17
        /*009a*/ 	.short	(.L_27 - .L_26)
.L_26:
        /*009c*/ 	.word	0x00000000
        /*00a0*/ 	.short	0x0001
        /*00a2*/ 	.short	0x0008
        /*00a4*/ 	.byte	0x00, 0xf4, 0x21, 0x00


	//----- nvinfo : EIATTR_KPARAM_INFO
	.align		4
.L_27:
        /*00a8*/ 	.byte	0x04, 0x17
        /*00aa*/ 	.short	(.L_29 - .L_28)
.L_28:
        /*00ac*/ 	.word	0x00000000
        /*00b0*/ 	.short	0x0000
        /*00b2*/ 	.short	0x0000
        /*00b4*/ 	.byte	0x00, 0xf4, 0x21, 0x00


	//----- nvinfo : EIATTR_SPARSE_MMA_MASK
	.align		4
.L_29:
        /*00b8*/ 	.byte	0x03, 0x50
        /*00ba*/ 	.short	0x0000


	//----- nvinfo : EIATTR_MAXREG_COUNT
	.align		4
        /*00bc*/ 	.byte	0x03, 0x1b
        /*00be*/ 	.short	0x00ff


	//----- nvinfo : EIATTR_NUM_BARRIERS
	.align		4
        /*00c0*/ 	.byte	0x02, 0x4c
        /*00c2*/ 	.byte	0x01
	.zero		1


	//----- nvinfo : EIATTR_MERCURY_ISA_VERSION
	.align		4
        /*00c4*/ 	.byte	0x03, 0x5f
        /*00c6*/ 	.short	0x0101


	//----- nvinfo : EIATTR_INT_WARP_WIDE_INSTR_OFFSETS
	.align		4
        /*00c8*/ 	.byte	0x04, 0x31
        /*00ca*/ 	.short	(.L_31 - .L_30)


	//   ....[0]....
.L_30:
        /*00cc*/ 	.word	0x00001300


	//   ....[1]....
        /*00d0*/ 	.word	0x00001320


	//   ....[2]....
        /*00d4*/ 	.word	0x00001330


	//   ....[3]....
        /*00d8*/ 	.word	0x00001410


	//   ....[4]....
        /*00dc*/ 	.word	0x00001d10


	//   ....[5]....
        /*00e0*/ 	.word	0x00001d20


	//   ....[6]....
        /*00e4*/ 	.word	0x00001de0


	//   ....[7]....
        /*00e8*/ 	.word	0x00001df0


	//   ....[8]....
        /*00ec*/ 	.word	0x00002960


	//   ....[9]....
        /*00f0*/ 	.word	0x00002970


	//----- nvinfo : EIATTR_COOP_GROUP_MASK_REGIDS
	.align		4
.L_31:
        /*00f4*/ 	.byte	0x04, 0x29
        /*00f6*/ 	.short	(.L_33 - .L_32)


	//   ....[0]....
.L_32:
        /*00f8*/ 	.word	0xffffffff


	//   ....[1]....
        /*00fc*/ 	.word	0xffffffff


	//   ....[2]....
        /*0100*/ 	.word	0xffffffff


	//----- nvinfo : EIATTR_COOP_GROUP_INSTR_OFFSETS
	.align		4
.L_33:
        /*0104*/ 	.byte	0x04, 0x28
        /*0106*/ 	.short	(.L_35 - .L_34)


	//   ....[0]....
.L_34:
        /*0108*/ 	.word	0x00000150


	//   ....[1]....
        /*010c*/ 	.word	0x00000720


	//   ....[2]....
        /*0110*/ 	.word	0x00000cd0


	//----- nvinfo : EIATTR_MBARRIER_INSTR_OFFSETS
	.align		4
.L_35:
        /*0114*/ 	.byte	0x04, 0x39
        /*0116*/ 	.short	(.L_37 - .L_36)


	//   ....[0]....
.L_36:
        /*0118*/ 	.word	0x00001490
        /*011c*/ 	.word	0x000000ff
        /*0120*/ 	.word	0x00048000
        /*0124*/ 	.short	0x0100
        /*0126*/ 	.byte	0x37
	.zero		1


	//   ....[1]....
        /*0128*/ 	.word	0x00001620
        /*012c*/ 	.word	0x000000ff
        /*0130*/ 	.word	0x00048008
        /*0134*/ 	.short	0x0100
        /*0136*/ 	.byte	0x37
	.zero		1


	//   ....[2]....
        /*0138*/ 	.word	0x000017b0
        /*013c*/ 	.word	0x000000ff
        /*0140*/ 	.word	0x00048010
        /*0144*/ 	.short	0x0100
        /*0146*/ 	.byte	0x37
	.zero		1


	//   ....[3]....
        /*0148*/ 	.word	0x00001f00
        /*014c*/ 	.word	0x000000ff
        /*0150*/ 	.word	0x00048000
        /*0154*/ 	.short	0x010a
        /*0156*/ 	.byte	0x17
	.zero		1


	//   ....[4]....
        /*0158*/ 	.word	0x000023e0
        /*015c*/ 	.word	0x000000ff
        /*0160*/ 	.word	0x00048000
        /*0164*/ 	.short	0x0108
        /*0166*/ 	.byte	0x37
	.zero		1


	//   ....[5]....
        /*0168*/ 	.word	0x000024e0
        /*016c*/ 	.word	0x000000ff
        /*0170*/ 	.word	0x00048008
        /*0174*/ 	.short	0x0108
        /*0176*/ 	.byte	0x37
	.zero		1


	//   ....[6]....
        /*0178*/ 	.word	0x000025d0
        /*017c*/ 	.word	0x000000ff
        /*0180*/ 	.word	0x00048010
        /*0184*/ 	.short	0x0108
        /*0186*/ 	.byte	0x37
	.zero		1


	//   ....[7]....
        /*0188*/ 	.word	0x00002a00
        /*018c*/ 	.word	0x000000ff
        /*0190*/ 	.word	0x00048000
        /*0194*/ 	.short	0x010a
        /*0196*/ 	.byte	0x17
	.zero		1


	//----- nvinfo : EIATTR_NUM_MBARRIERS
	.align		4
.L_37:
        /*0198*/ 	.byte	0x03, 0x38
        /*019a*/ 	.short	0x0003


	//----- nvinfo : EIATTR_EXIT_INSTR_OFFSETS
	.align		4
        /*019c*/ 	.byte	0x04, 0x1c
        /*019e*/ 	.short	(.L_39 - .L_38)


	//   ....[0]....
.L_38:
        /*01a0*/ 	.word	0x000029f0


	//----- nvinfo : EIATTR_REQNTID
	.align		4
.L_39:
        /*01a4*/ 	.byte	0x04, 0x10
        /*01a6*/ 	.short	(.L_41 - .L_40)
.L_40:
        /*01a8*/ 	.word	0x00000100
        /*01ac*/ 	.word	0x00000001
        /*01b0*/ 	.word	0x00000001


	//----- nvinfo : EIATTR_CRS_STACK_SIZE
	.align		4
.L_41:
        /*01b4*/ 	.byte	0x04, 0x1e
        /*01b6*/ 	.short	(.L_43 - .L_42)
.L_42:
        /*01b8*/ 	.word	0x00000000


	//----- nvinfo : EIATTR_CBANK_PARAM_SIZE
	.align		4
.L_43:
        /*01bc*/ 	.byte	0x03, 0x19
        /*01be*/ 	.short	0x0050


	//----- nvinfo : EIATTR_PARAM_CBANK
	.align		4
        /*01c0*/ 	.byte	0x04, 0x0a
        /*01c2*/ 	.short	(.L_45 - .L_44)
	.align		4
.L_44:
        /*01c4*/ 	.word	index@(.nv.constant0.gluon_wgmma)
        /*01c8*/ 	.short	0x0210
        /*01ca*/ 	.short	0x0050


	//----- nvinfo : EIATTR_SW_WAR
	.align		4
.L_45:
        /*01cc*/ 	.byte	0x04, 0x36
        /*01ce*/ 	.short	(.L_47 - .L_46)
.L_46:
        /*01d0*/ 	.word	0x00000008
.L_47:


//--------------------- .nv.callgraph             --------------------------
	.section	.nv.callgraph,"",@"SHT_CUDA_CALLGRAPH"
	.align	4
	.sectionentsize	8
	.align		4
        /*0000*/ 	.word	0x00000000
	.align		4
        /*0004*/ 	.word	0xffffffff
	.align		4
        /*0008*/ 	.word	0x00000000
	.align		4
        /*000c*/ 	.word	0xfffffffe
	.align		4
        /*0010*/ 	.word	0x00000000
	.align		4
        /*0014*/ 	.word	0xfffffffd
	.align		4
        /*0018*/ 	.word	0x00000000
	.align		4
        /*001c*/ 	.word	0xfffffffc


//--------------------- .text.gluon_wgmma         --------------------------
	.section	.text.gluon_wgmma,"ax",@progbits
	.align	128
        .global         gluon_wgmma
        .type           gluon_wgmma,@function
        .size           gluon_wgmma,(.L_x_52 - gluon_wgmma)
        .other          gluon_wgmma,@"STO_CUDA_ENTRY STV_DEFAULT"
gluon_wgmma:
.text.gluon_wgmma:
[----:B------:R-:W-:Y:S01]  /*0000*/  LDC R1, c[0x0][0x28] ;  /* 0x00000a00ff017b82 */ /* 0x000fe20000000800 */
[----:B------:R-:W1:Y:S07]  /*0010*/  S2R R0, SR_TID.X ;  /* 0x0000000000007919 */ /* 0x000e6e0000002100 */
[----:B------:R-:W2:Y:S01]  /*0020*/  S2UR UR4, SR_CgaCtaId ;  /* 0x00000000000479c3 */ /* 0x000ea20000008800 */
[----:B------:R-:W-:Y:S01]  /*0030*/  UMOV UR55, 0x400 ;  /* 0x0000040000377882 */ /* 0x000fe20000000000 */
[----:B------:R-:W-:Y:S01]  /*0040*/  ULDC UR6, c[0x0][0xc] ;  /* 0x0000030000067ab9 */ /* 0x000fe20000000800 */
[----:B------:R-:W-:Y:S01]  /*0050*/  ULDC.64 UR48, c[0x0][0x250] ;  /* 0x0000940000307ab9 */ /* 0x000fe20000000a00 */
[----:B------:R-:W-:Y:S04]  /*0060*/  BSSY B0, `(.L_x_0) ;  /* 0x000001e000007945 */ /* 0x000fe80003800000 */
[----:B------:R-:W3:Y:S08]  /*0070*/  LDC R4, c[0x0][0x228] ;  /* 0x00008a00ff047b82 */ /* 0x000ef00000000800 */
[----:B------:R-:W4:Y:S08]  /*0080*/  LDC R15, c[0x0][0x230] ;  /* 0x00008c00ff0f7b82 */ /* 0x000f300000000800 */
[----:B------:R-:W-:Y:S01]  /*0090*/  S2UR UR50, SR_CTAID.Y ;  /* 0x00000000003279c3 */ /* 0x000fe20000002600 */
[----:B--2---:R-:W-:-:S03]  /*00a0*/  ULEA UR55, UR4, UR55, 0x18 ;  /* 0x0000003704377291 */ /* 0x004fc6000f8ec03f */
[----:B------:R-:W-:Y:S01]  /*00b0*/  ULDC UR4, c[0x0][0x10] ;  /* 0x0000040000047ab9 */ /* 0x000fe20000000800 */
[----:B-1----:R-:W-:-:S03]  /*00c0*/  LOP3.LUT R6, R0, 0xff, RZ, 0xc0, !PT ;  /* 0x000000ff00067812 */ /* 0x002fc600078ec0ff */
[----:B------:R-:W1:Y:S01]  /*00d0*/  S2UR UR5, SR_CTAID.Z ;  /* 0x00000000000579c3 */ /* 0x000e620000002700 */
[----:B---3--:R-:W-:Y:S01]  /*00e0*/  VIADD R4, R4, 0xffffffff ;  /* 0xffffffff04047836 */ /* 0x008fe20000000000 */
[C---:B------:R-:W-:Y:S02]  /*00f0*/  ISETP.GE.U32.AND P0, PT, R6.reuse, 0x20, PT ;  /* 0x000000200600780c */ /* 0x040fe40003f06070 */
[C---:B------:R-:W-:Y:S02]  /*0100*/  ISETP.NE.U32.AND P2, PT, R6.reuse, RZ, PT ;  /* 0x000000ff0600720c */ /* 0x040fe40003f45070 */
[----:B------:R-:W-:Y:S02]  /*0110*/  LEA R12, R6, UR55, 0x2 ;  /* 0x00000037060c7c11 */ /* 0x000fe4000f8e10ff */
[----:B------:R-:W2:Y:S01]  /*0120*/  S2UR UR51, SR_CTAID.X ;  /* 0x00000000003379c3 */ /* 0x000ea20000002500 */
[----:B----4-:R-:W-:-:S06]  /*0130*/  VIADD R14, R15, 0xffffffff ;  /* 0xffffffff0f0e7836 */ /* 0x010fcc0000000000 */
[----:B------:R3:W-:Y:S01]  /*0140*/  @!P0 STS [R12], RZ ;  /* 0x000000ff0c008388 */ /* 0x0007e20000000800 */
[----:B------:R-:W-:-:S03]  /*0150*/  NOP ;  /* 0x0000000000007918 */ /* 0x000fc60000000000 */
[----:B------:R3:W-:Y:S01]  /*0160*/  @!P2 STS [UR55+0x24], R4 ;  /* 0x00002404ff00a988 */ /* 0x0007e20008000837 */
[----:B-1----:R-:W-:-:S03]  /*0170*/  UIMAD UR4, UR5, UR4, UR50 ;  /* 0x00000004050472a4 */ /* 0x002fc6000f8e0232 */
[----:B------:R3:W-:Y:S01]  /*0180*/  @!P2 STS [UR55+0x20], R14 ;  /* 0x0000200eff00a988 */ /* 0x0007e20008000837 */
[----:B--2---:R-:W-:-:S04]  /*0190*/  UIMAD UR4, UR4, UR6, UR51 ;  /* 0x00000006040472a4 */ /* 0x004fc8000f8e0233 */
[----:B------:R-:W-:-:S04]  /*01a0*/  UIMAD UR8, UR4, 0x180, URZ ;  /* 0x00000180040878a4 */ /* 0x000fc8000f8e023f */
[----:B------:R-:W-:-:S04]  /*01b0*/  UIADD3 UR4, UP0, UR8, UR48, URZ ;  /* 0x0000003008047290 */ /* 0x000fc8000ff1e03f */
[----:B------:R-:W-:Y:S01]  /*01c0*/  ULEA.HI.X.SX32 UR5, UR8, UR49, 0x1, UP0 ;  /* 0x0000003108057291 */ /* 0x000fe200080f0e3f */
[----:B---3--:R-:W-:Y:S11]  /*01d0*/  @P2 BRA `(.L_x_1) ;  /* 0x0000000000182947 */ /* 0x008ff60003800000 */
[----:B------:R-:W1:Y:S01]  /*01e0*/  LDS R2, [UR55+0x8] ;  /* 0x00000837ff027984 */ /* 0x000e620008000800 */
[----:B------:R-:W2:Y:S01]  /*01f0*/  LDC.64 R8, c[0x0][0x210] ;  /* 0x00008400ff087b82 */ /* 0x000ea20000000a00 */
[----:B------:R-:W-:Y:S02]  /*0200*/  IMAD.MOV.U32 R3, RZ, RZ, 0x70 ;  /* 0x00000070ff037424 */ /* 0x000fe400078e00ff */
[----:B--2---:R2:W-:Y:S03]  /*0210*/  STS.64 [UR55], R8 ;  /* 0x00000008ff007988 */ /* 0x0045e60008000a37 */
[----:B-1----:R-:W-:-:S05]  /*0220*/  LOP3.LUT R2, R2, 0x10, R3, 0xd8, !PT ;  /* 0x0000001002027812 */ /* 0x002fca00078ed803 */
[----:B------:R2:W-:Y:S02]  /*0230*/  STS [UR55+0x8], R2 ;  /* 0x00000802ff007988 */ /* 0x0005e40008000837 */
.L_x_1:
[----:B------:R-:W-:Y:S05]  /*0240*/  BSYNC B0 ;  /* 0x0000000000007941 */ /* 0x000fea0003800000 */
.L_x_0:
[----:B------:R-:W-:Y:S04]  /*0250*/  BSSY B0, `(.L_x_2) ;  /* 0x000000a000007945 */ /* 0x000fe80003800000 */
[----:B------:R-:W-:Y:S05]  /*0260*/  @P2 BRA `(.L_x_3) ;  /* 0x0000000000202947 */ /* 0x000fea0003800000 */
[----:B--2---:R-:W1:Y:S01]  /*0270*/  LDS R2, [UR55+0x34] ;  /* 0x00003437ff027984 */ /* 0x004e620008000800 */
[----:B------:R-:W-:Y:S02]  /*0280*/  IMAD.MOV.U32 R3, RZ, RZ, 0x3f000000 ;  /* 0x3f000000ff037424 */ /* 0x000fe400078e00ff */
[----:B------:R-:W-:Y:S01]  /*0290*/  @!P2 IMAD.MOV.U32 R5, RZ, RZ, 0xff ;  /* 0x000000ffff05a424 */ /* 0x000fe200078e00ff */
[----:B------:R-:W2:Y:S02]  /*02a0*/  @!P2 LDS R8, [UR55+0x38] ;  /* 0x00003837ff08a984 */ /* 0x000ea40008000800 */
[----:B-1----:R-:W-:Y:S02]  /*02b0*/  LOP3.LUT R2, R2, 0xff000000, R3, 0xb8, !PT ;  /* 0xff00000002027812 */ /* 0x002fe400078eb803 */
[----:B--2---:R-:W-:-:S03]  /*02c0*/  @!P2 LOP3.LUT R3, R8, 0xff, R5, 0xb8, !PT ;  /* 0x000000ff0803a812 */ /* 0x004fc600078eb805 */
[----:B------:R1:W-:Y:S04]  /*02d0*/  STS [UR55+0x34], R2 ;  /* 0x00003402ff007988 */ /* 0x0003e80008000837 */
[----:B------:R1:W-:Y:S02]  /*02e0*/  @!P2 STS [UR55+0x38], R3 ;  /* 0x00003803ff00a988 */ /* 0x0003e40008000837 */
.L_x_3:
[----:B------:R-:W-:Y:S05]  /*02f0*/  BSYNC B0 ;  /* 0x0000000000007941 */ /* 0x000fea0003800000 */
.L_x_2:
[----:B------:R-:W-:Y:S04]  /*0300*/  BSSY B0, `(.L_x_4) ;  /* 0x000000e000007945 */ /* 0x000fe80003800000 */
[----:B------:R-:W-:Y:S05]  /*0310*/  @P2 BRA `(.L_x_5) ;  /* 0x0000000000302947 */ /* 0x000fea0003800000 */
[----:B-1----:R-:W1:Y:S01]  /*0320*/  LDS R3, [UR55+0x34] ;  /* 0x00003437ff037984 */ /* 0x002e620008000800 */
[----:B------:R-:W3:Y:S03]  /*0330*/  LDC.64 R10, c[0x0][0x238] ;  /* 0x00008e00ff0a7b82 */ /* 0x000ee60000000a00 */
[----:B--2---:R-:W2:Y:S01]  /*0340*/  LDS R2, [UR55+0x1c] ;  /* 0x00001c37ff027984 */ /* 0x004ea20008000800 */
[C---:B---3--:R-:W-:Y:S01]  /*0350*/  SHF.L.U64.HI R8, R10.reuse, 0x1, R11 ;  /* 0x000000010a087819 */ /* 0x048fe2000001020b */
[----:B------:R-:W-:-:S03]  /*0360*/  IMAD.SHL.U32 R5, R10, 0x2, RZ ;  /* 0x000000020a057824 */ /* 0x000fc600078e00ff */
[--C-:B------:R-:W-:Y:S02]  /*0370*/  SHF.R.U32.HI R7, RZ, 0x4, R8.reuse ;  /* 0x00000004ff077819 */ /* 0x100fe40000011608 */
[----:B------:R-:W-:-:S05]  /*0380*/  SHF.R.U64 R5, R5, 0x4, R8 ;  /* 0x0000000405057819 */ /* 0x000fca0000001208 */
[----:B------:R3:W-:Y:S01]  /*0390*/  STS [UR55+0xc], R5 ;  /* 0x00000c05ff007988 */ /* 0x0007e20008000837 */
[----:B-1----:R-:W-:Y:S02]  /*03a0*/  LOP3.LUT R3, R3, 0x7, RZ, 0xb8, !PT ;  /* 0x0000000703037812 */ /* 0x002fe400078eb8ff */
[----:B--2---:R-:W-:-:S03]  /*03b0*/  LOP3.LUT R2, R2, 0xf, R7, 0xb8, !PT ;  /* 0x0000000f02027812 */ /* 0x004fc600078eb807 */
[----:B------:R3:W-:Y:S04]  /*03c0*/  STS [UR55+0x34], R3 ;  /* 0x00003403ff007988 */ /* 0x0007e80008000837 */
[----:B------:R3:W-:Y:S02]  /*03d0*/  STS [UR55+0x1c], R2 ;  /* 0x00001c02ff007988 */ /* 0x0007e40008000837 */
.L_x_5:
[----:B------:R-:W-:Y:S05]  /*03e0*/  BSYNC B0 ;  /* 0x0000000000007941 */ /* 0x000fea0003800000 */
.L_x_4:
[----:B------:R-:W-:Y:S04]  /*03f0*/  BSSY B1, `(.L_x_6) ;  /* 0x000001b000017945 */ /* 0x000fe80003800000 */
[----:B------:R-:W-:Y:S01]  /*0400*/  BSSY B0, `(.L_x_7) ;  /* 0x0000016000007945 */ /* 0x000fe20003800000 */
[----:B------:R-:W-:-:S03]  /*0410*/  IMAD.MOV.U32 R13, RZ, RZ, RZ ;  /* 0x000000ffff0d7224 */ /* 0x000fc600078e00ff */
[----:B------:R-:W-:Y:S05]  /*0420*/  @P2 BRA `(.L_x_8) ;  /* 0x0000000000202947 */ /* 0x000fea0003800000 */
[----:B-123--:R-:W1:Y:S02]  /*0430*/  LDS R2, [UR55+0x34] ;  /* 0x00003437ff027984 */ /* 0x00ee640008000800 */
[----:B-1----:R-:W-:-:S05]  /*0440*/  LOP3.LUT R2, R2, 0x38, RZ, 0xb8, !PT ;  /* 0x0000003802027812 */ /* 0x002fca00078eb8ff */
[----:B------:R1:W-:Y:S01]  /*0450*/  STS [UR55+0x34], R2 ;  /* 0x00003402ff007988 */ /* 0x0003e20008000837 */
[----:B------:R-:W-:Y:S05]  /*0460*/  @P2 BRA `(.L_x_9) ;  /* 0x0000000000202947 */ /* 0x000fea0003800000 */
[----:B-1----:R-:W1:Y:S01]  /*0470*/  LDS R2, [UR55+0x8] ;  /* 0x00000837ff027984 */ /* 0x002e620008000800 */
[----:B------:R-:W-:-:S05]  /*0480*/  IMAD.MOV.U32 R3, RZ, RZ, 0x780 ;  /* 0x00000780ff037424 */ /* 0x000fca00078e00ff */
[----:B-1----:R-:W-:-:S05]  /*0490*/  LOP3.LUT R2, R2, 0x300, R3, 0xd8, !PT ;  /* 0x0000030002027812 */ /* 0x002fca00078ed803 */
[----:B------:R4:W-:Y:S02]  /*04a0*/  STS [UR55+0x8], R2 ;  /* 0x00000802ff007988 */ /* 0x0009e40008000837 */
.L_x_8:
[----:B------:R-:W-:Y:S05]  /*04b0*/  @P2 BRA `(.L_x_10) ;  /* 0x0000000000282947 */ /* 0x000fea0003800000 */
[----:B-1234-:R-:W1:Y:S02]  /*04c0*/  LDS R2, [UR55+0x8] ;  /* 0x00000837ff027984 */ /* 0x01ee640008000800 */
[----:B-1----:R-:W-:-:S05]  /*04d0*/  LOP3.LUT R2, R2, 0x1800, RZ, 0xb8, !PT ;  /* 0x0000180002027812 */ /* 0x002fca00078eb8ff */
[----:B------:R2:W-:Y:S02]  /*04e0*/  STS [UR55+0x8], R2 ;  /* 0x00000802ff007988 */ /* 0x0005e40008000837 */
.L_x_9:
[----:B------:R-:W-:Y:S05]  /*04f0*/  @P2 BREAK B0 ;  /* 0x0000000000002942 */ /* 0x000fea0003800000 */
[----:B------:R-:W-:Y:S05]  /*0500*/  @P2 BRA `(.L_x_11) ;  /* 0x0000000000242947 */ /* 0x000fea0003800000 */
[----:B------:R-:W3:Y:S01]  /*0510*/  LDS R3, [UR55+0x8] ;  /* 0x00000837ff037984 */ /* 0x000ee20008000800 */
[----:B-12---:R-:W-:-:S05]  /*0520*/  IMAD.MOV.U32 R2, RZ, RZ, 0x6000 ;  /* 0x00006000ff027424 */ /* 0x006fca00078e00ff */
[----:B---3--:R-:W-:-:S04]  /*0530*/  LOP3.LUT R2, R3, 0x6000, R2, 0xd8, !PT ;  /* 0x0000600003027812 */ /* 0x008fc800078ed802 */
[----:B------:R-:W-:-:S05]  /*0540*/  LOP3.LUT R2, R2, 0x400000, RZ, 0xb8, !PT ;  /* 0x0040000002027812 */ /* 0x000fca00078eb8ff */
[----:B------:R5:W-:Y:S02]  /*0550*/  STS [UR55+0x8], R2 ;  /* 0x00000802ff007988 */ /* 0x000be40008000837 */
.L_x_10:
[----:B------:R-:W-:Y:S05]  /*0560*/  BSYNC B0 ;  /* 0x0000000000007941 */ /* 0x000fea0003800000 */
.L_x_7:
[----:B-12345:R-:W1:Y:S02]  /*0570*/  @!P2 LDS R2, [UR55+0x8] ;  /* 0x00000837ff02a984 */ /* 0x03ee640008000800 */
[----:B-1----:R-:W-:-:S05]  /*0580*/  @!P2 LOP3.LUT R2, R2, 0x8000, RZ, 0xb8, !PT ;  /* 0x000080000202a812 */ /* 0x002fca00078eb8ff */
[----:B------:R3:W-:Y:S02]  /*0590*/  @!P2 STS [UR55+0x8], R2 ;  /* 0x00000802ff00a988 */ /* 0x0007e40008000837 */
.L_x_11:
[----:B------:R-:W-:Y:S05]  /*05a0*/  BSYNC B1 ;  /* 0x0000000000017941 */ /* 0x000fea0003800000 */
.L_x_6:
[----:B------:R-:W-:Y:S05]  /*05b0*/  WARPSYNC.ALL ;  /* 0x0000000000007948 */ /* 0x000fea0003800000 */
[----:B------:R-:W4:Y:S02]  /*05c0*/  LDC R5, c[0x0][0x22c] ;  /* 0x00008b00ff057b82 */ /* 0x000f240000000800 */
[----:B----4-:R-:W-:Y:S01]  /*05d0*/  VIADD R5, R5, 0xffffffff ;  /* 0xffffffff05057836 */ /* 0x010fe20000000000 */
[----:B------:R-:W-:Y:S06]  /*05e0*/  @P0 BRA `(.L_x_12) ;  /* 0x0000000000280947 */ /* 0x000fec0003800000 */
[----:B-123--:R-:W1:Y:S01]  /*05f0*/  S2R R2, SR_LANEID ;  /* 0x0000000000027919 */ /* 0x00ee620000000000 */
[----:B------:R-:W-:Y:S05]  /*0600*/  WARPSYNC.ALL ;  /* 0x0000000000007948 */ /* 0x000fea0003800000 */
[----:B-1----:R-:W-:-:S05]  /*0610*/  IMAD.SHL.U32 R7, R2, 0x4, RZ ;  /* 0x0000000402077824 */ /* 0x002fca00078e00ff */
[----:B------:R-:W1:Y:S01]  /*0620*/  LDS R9, [R7+UR55] ;  /* 0x0000003707097984 */ /* 0x000e620008000800 */
[----:B------:R-:W-:-:S05]  /*0630*/  IADD3 R2, P1, R7, UR4, RZ ;  /* 0x0000000407027c10 */ /* 0x000fca000ff3e0ff */
[----:B------:R-:W-:-:S05]  /*0640*/  IMAD.X R3, RZ, RZ, UR5, P1 ;  /* 0x00000005ff037e24 */ /* 0x000fca00088e06ff */
[----:B-1----:R4:W5:Y:S01]  /*0650*/  ATOMG.E.EXCH.STRONG.GPU PT, RZ, [R2], R9 ;  /* 0x0000000902ff73a8 */ /* 0x00296200041ee100 */
[----:B------:R-:W-:-:S04]  /*0660*/  DEPBAR {5,4,3,2,1,0} ;  /* 0x0000003f0000791a */ /* 0x000fc80000000000 */
[----:B------:R4:W-:Y:S01]  /*0670*/  UTMACCTL.IV [UR4] ;  /* 0x00000000040079b9 */ /* 0x0009e20008000000 */
[----:B------:R-:W-:Y:S01]  /*0680*/  NOP ;  /* 0x0000000000007918 */ /* 0x000fe20000000000 */
.L_x_12:
[----:B------:R-:W-:Y:S05]  /*0690*/  @P0 BRA `(.L_x_13) ;  /* 0x00000000000c0947 */ /* 0x000fea0003800000 */
[----:B------:R0:W-:Y:S01]  /*06a0*/  UTMACMDFLUSH ;  /* 0x00000000000079b7 */ /* 0x0001e20000000000 */
[----:B------:R-:W-:Y:S05]  /*06b0*/  @P0 BRA `(.L_x_13) ;  /* 0x0000000000040947 */ /* 0x000fea0003800000 */
[----:B------:R-:W-:-:S04]  /*06c0*/  DEPBAR.LE SB0, 0x0 ;  /* 0x000080000000791a */ /* 0x000fc80000000000 */
.L_x_13:
[----:B------:R-:W-:Y:S05]  /*06d0*/  WARPSYNC.ALL ;  /* 0x0000000000007948 */ /* 0x000fea0003800000 */
[----:B-----5:R-:W-:Y:S06]  /*06e0*/  BAR.SYNC.DEFER_BLOCKING 0x0 ;  /* 0x0000000000007b1d */ /* 0x020fec0000010000 */
[----:B------:R-:W-:Y:S02]  /*06f0*/  BSSY B1, `(.L_x_14) ;  /* 0x000000b000017945 */ /* 0x000fe40003800000 */
[----:B------:R-:W-:Y:S06]  /*0700*/  BAR.SYNC.DEFER_BLOCKING 0x0 ;  /* 0x0000000000007b1d */ /* 0x000fec0000010000 */
[----:B------:R5:W-:Y:S01]  /*0710*/  @!P0 STS [R12], RZ ;  /* 0x000000ff0c008388 */ /* 0x000be20000000800 */
[----:B------:R-:W-:Y:S01]  /*0720*/  NOP ;  /* 0x0000000000007918 */ /* 0x000fe20000000000 */
[----:B------:R-:W-:Y:S05]  /*0730*/  @P2 BRA `(.L_x_15) ;  /* 0x0000000000182947 */ /* 0x000fea0003800000 */
[----:B-1234-:R-:W1:Y:S01]  /*0740*/  LDS R2, [UR55+0x8] ;  /* 0x00000837ff027984 */ /* 0x01ee620008000800 */
[----:B------:R-:W2:Y:S01]  /*0750*/  LDC.64 R8, c[0x0][0x218] ;  /* 0x00008600ff087b82 */ /* 0x000ea20000000a00 */
[----:B------:R-:W-:Y:S02]  /*0760*/  IMAD.MOV.U32 R3, RZ, RZ, 0x70 ;  /* 0x00000070ff037424 */ /* 0x000fe400078e00ff */
[----:B--2---:R2:W-:Y:S03]  /*0770*/  STS.64 [UR55], R8 ;  /* 0x00000008ff007988 */ /* 0x0045e60008000a37 */
[----:B-1----:R-:W-:-:S05]  /*0780*/  LOP3.LUT R2, R2, 0x10, R3, 0xd8, !PT ;  /* 0x0000001002027812 */ /* 0x002fca00078ed803 */
[----:B------:R2:W-:Y:S02]  /*0790*/  STS [UR55+0x8], R2 ;  /* 0x00000802ff007988 */ /* 0x0005e40008000837 */
.L_x_15:
[----:B----4-:R-:W-:Y:S05]  /*07a0*/  BSYNC B1 ;  /* 0x0000000000017941 */ /* 0x010fea0003800000 */
.L_x_14:
[----:B------:R-:W-:Y:S04]  /*07b0*/  BSSY B1, `(.L_x_16) ;  /* 0x000000a000017945 */ /* 0x000fe80003800000 */
[----:B------:R-:W-:Y:S05]  /*07c0*/  @P2 BRA `(.L_x_17) ;  /* 0x0000000000202947 */ /* 0x000fea0003800000 */
[----:B-123--:R-:W1:Y:S01]  /*07d0*/  LDS R2, [UR55+0x34] ;  /* 0x00003437ff027984 */ /* 0x00ee620008000800 */
[----:B------:R-:W-:Y:S02]  /*07e0*/  IMAD.MOV.U32 R7, RZ, RZ, 0x3f000000 ;  /* 0x3f000000ff077424 */ /* 0x000fe400078e00ff */
[----:B------:R-:W-:Y:S01]  /*07f0*/  @!P2 IMAD.MOV.U32 R3, RZ, RZ, 0x7f ;  /* 0x0000007fff03a424 */ /* 0x000fe200078e00ff */
[----:B------:R-:W2:Y:S02]  /*0800*/  @!P2 LDS R8, [UR55+0x38] ;  /* 0x00003837ff08a984 */ /* 0x000ea40008000800 */
[----:B-1----:R-:W-:Y:S02]  /*0810*/  LOP3.LUT R2, R2, 0xff000000, R7, 0xb8, !PT ;  /* 0xff00000002027812 */ /* 0x002fe400078eb807 */
[----:B--2---:R-:W-:-:S03]  /*0820*/  @!P2 LOP3.LUT R3, R8, 0xff, R3, 0xb8, !PT ;  /* 0x000000ff0803a812 */ /* 0x004fc600078eb803 */
[----:B------:R4:W-:Y:S04]  /*0830*/  STS [UR55+0x34], R2 ;  /* 0x00003402ff007988 */ /* 0x0009e80008000837 */
[----:B------:R4:W-:Y:S02]  /*0840*/  @!P2 STS [UR55+0x38], R3 ;  /* 0x00003803ff00a988 */ /* 0x0009e40008000837 */
.L_x_17:
[----:B------:R-:W-:Y:S05]  /*0850*/  BSYNC B1 ;  /* 0x0000000000017941 */ /* 0x000fea0003800000 */
.L_x_16:
[----:B------:R-:W-:Y:S04]  /*0860*/  BSSY B1, `(.L_x_18) ;  /* 0x0000004000017945 */ /* 0x000fe80003800000 */
[----:B------:R-:W-:Y:S05]  /*0870*/  @P2 BRA `(.L_x_19) ;  /* 0x0000000000082947 */ /* 0x000fea0003800000 */
[----:B------:R1:W-:Y:S04]  /*0880*/  STS [UR55+0x24], R14 ;  /* 0x0000240eff007988 */ /* 0x0003e80008000837 */
[----:B------:R1:W-:Y:S02]  /*0890*/  STS [UR55+0x20], R5 ;  /* 0x00002005ff007988 */ /* 0x0003e40008000837 */
.L_x_19:
[----:B------:R-:W-:Y:S05]  /*08a0*/  BSYNC B1 ;  /* 0x0000000000017941 */ /* 0x000fea0003800000 */
.L_x_18:
[----:B------:R-:W-:Y:S04]  /*08b0*/  BSSY B1, `(.L_x_20) ;  /* 0x000000e000017945 */ /* 0x000fe80003800000 */
[----:B------:R-:W-:Y:S05]  /*08c0*/  @P2 BRA `(.L_x_21) ;  /* 0x0000000000302947 */ /* 0x000fea0003800000 */
[----:B----4-:R-:W4:Y:S01]  /*08d0*/  LDS R3, [UR55+0x34] ;  /* 0x00003437ff037984 */ /* 0x010f220008000800 */
[----:B------:R-:W4:Y:S03]  /*08e0*/  LDC.64 R10, c[0x0][0x240] ;  /* 0x00009000ff0a7b82 */ /* 0x000f260000000a00 */
[----:B-123--:R-:W1:Y:S01]  /*08f0*/  LDS R2, [UR55+0x1c] ;  /* 0x00001c37ff027984 */ /* 0x00ee620008000800 */
[C---:B----4-:R-:W-:Y:S01]  /*0900*/  SHF.L.U64.HI R8, R10.reuse, 0x1, R11 ;  /* 0x000000010a087819 */ /* 0x050fe2000001020b */
[----:B------:R-:W-:-:S03]  /*0910*/  IMAD.SHL.U32 R7, R10, 0x2, RZ ;  /* 0x000000020a077824 */ /* 0x000fc600078e00ff */
[--C-:B------:R-:W-:Y:S02]  /*0920*/  SHF.R.U32.HI R9, RZ, 0x4, R8.reuse ;  /* 0x00000004ff097819 */ /* 0x100fe40000011608 */
[----:B------:R-:W-:-:S05]  /*0930*/  SHF.R.U64 R7, R7, 0x4, R8 ;  /* 0x0000000407077819 */ /* 0x000fca0000001208 */
[----:B------:R2:W-:Y:S01]  /*0940*/  STS [UR55+0xc], R7 ;  /* 0x00000c07ff007988 */ /* 0x0005e20008000837 */
[----:B------:R-:W-:Y:S02]  /*0950*/  LOP3.LUT R3, R3, 0x7, RZ, 0xb8, !PT ;  /* 0x0000000703037812 */ /* 0x000fe400078eb8ff */
[----:B-1----:R-:W-:-:S03]  /*0960*/  LOP3.LUT R2, R2, 0xf, R9, 0xb8, !PT ;  /* 0x0000000f02027812 */ /* 0x002fc600078eb809 */
[----:B------:R2:W-:Y:S04]  /*0970*/  STS [UR55+0x34], R3 ;  /* 0x00003403ff007988 */ /* 0x0005e80008000837 */
[----:B------:R2:W-:Y:S02]  /*0980*/  STS [UR55+0x1c], R2 ;  /* 0x00001c02ff007988 */ /* 0x0005e40008000837 */
.L_x_21:
[----:B------:R-:W-:Y:S05]  /*0990*/  BSYNC B1 ;  /* 0x0000000000017941 */ /* 0x000fea0003800000 */
.L_x_20:
[----:B------:R-:W-:Y:S04]  /*09a0*/  BSSY B2, `(.L_x_22) ;  /* 0x000001a000027945 */ /* 0x000fe80003800000 */
[----:B------:R-:W-:Y:S04]  /*09b0*/  BSSY B1, `(.L_x_23) ;  /* 0x0000015000017945 */ /* 0x000fe80003800000 */
[----:B------:R-:W-:Y:S05]  /*09c0*/  @P2 BRA `(.L_x_24) ;  /* 0x0000000000202947 */ /* 0x000fea0003800000 */
[----:B-1234-:R-:W1:Y:S02]  /*09d0*/  LDS R2, [UR55+0x34] ;  /* 0x00003437ff027984 */ /* 0x01ee640008000800 */
[----:B-1----:R-:W-:-:S05]  /*09e0*/  LOP3.LUT R2, R2, 0x38, RZ, 0xb8, !PT ;  /* 0x0000003802027812 */ /* 0x002fca00078eb8ff */
[----:B------:R1:W-:Y:S01]  /*09f0*/  STS [UR55+0x34], R2 ;  /* 0x00003402ff007988 */ /* 0x0003e20008000837 */
[----:B------:R-:W-:Y:S05]  /*0a00*/  @P2 BRA `(.L_x_25) ;  /* 0x0000000000202947 */ /* 0x000fea0003800000 */
[----:B-1----:R-:W1:Y:S01]  /*0a10*/  LDS R2, [UR55+0x8] ;  /* 0x00000837ff027984 */ /* 0x002e620008000800 */
[----:B------:R-:W-:-:S05]  /*0a20*/  IMAD.MOV.U32 R3, RZ, RZ, 0x780 ;  /* 0x00000780ff037424 */ /* 0x000fca00078e00ff */
[----:B-1----:R-:W-:-:S05]  /*0a30*/  LOP3.LUT R2, R2, 0x300, R3, 0xd8, !PT ;  /* 0x0000030002027812 */ /* 0x002fca00078ed803 */
[----:B------:R1:W-:Y:S02]  /*0a40*/  STS [UR55+0x8], R2 ;  /* 0x00000802ff007988 */ /* 0x0003e40008000837 */
.L_x_24:
[----:B------:R-:W-:Y:S05]  /*0a50*/  @P2 BRA `(.L_x_26) ;  /* 0x0000000000282947 */ /* 0x000fea0003800000 */
[----:B-1234-:R-:W1:Y:S02]  /*0a60*/  LDS R2, [UR55+0x8] ;  /* 0x00000837ff027984 */ /* 0x01ee640008000800 */
[----:B-1----:R-:W-:-:S05]  /*0a70*/  LOP3.LUT R2, R2, 0x1800, RZ, 0xb8, !PT ;  /* 0x0000180002027812 */ /* 0x002fca00078eb8ff */
[----:B------:R2:W-:Y:S02]  /*0a80*/  STS [UR55+0x8], R2 ;  /* 0x00000802ff007988 */ /* 0x0005e40008000837 */
.L_x_25:
[----:B------:R-:W-:Y:S05]  /*0a90*/  @P2 BREAK B1 ;  /* 0x0000000000012942 */ /* 0x000fea0003800000 */
[----:B------:R-:W-:Y:S05]  /*0aa0*/  @P2 BRA `(.L_x_27) ;  /* 0x0000000000242947 */ /* 0x000fea0003800000 */
[----:B-12---:R-:W1:Y:S01]  /*0ab0*/  LDS R2, [UR55+0x8] ;  /* 0x00000837ff027984 */ /* 0x006e620008000800 */
[----:B------:R-:W-:-:S05]  /*0ac0*/  IMAD.MOV.U32 R3, RZ, RZ, 0x6000 ;  /* 0x00006000ff037424 */ /* 0x000fca00078e00ff */
[----:B-1----:R-:W-:-:S04]  /*0ad0*/  LOP3.LUT R2, R2, 0x6000, R3, 0xd8, !PT ;  /* 0x0000600002027812 */ /* 0x002fc800078ed803 */
[----:B------:R-:W-:-:S05]  /*0ae0*/  LOP3.LUT R2, R2, 0x400000, RZ, 0xb8, !PT ;  /* 0x0040000002027812 */ /* 0x000fca00078eb8ff */
[----:B------:R1:W-:Y:S02]  /*0af0*/  STS [UR55+0x8], R2 ;  /* 0x00000802ff007988 */ /* 0x0003e40008000837 */
.L_x_26:
[----:B------:R-:W-:Y:S05]  /*0b00*/  BSYNC B1 ;  /* 0x0000000000017941 */ /* 0x000fea0003800000 */
.L_x_23:
[----:B-1234-:R-:W1:Y:S02]  /*0b10*/  @!P2 LDS R2, [UR55+0x8] ;  /* 0x00000837ff02a984 */ /* 0x01ee640008000800 */
[----:B-1----:R-:W-:-:S05]  /*0b20*/  @!P2 LOP3.LUT R2, R2, 0x8000, RZ, 0xb8, !PT ;  /* 0x000080000202a812 */ /* 0x002fca00078eb8ff */
[----:B------:R3:W-:Y:S02]  /*0b30*/  @!P2 STS [UR55+0x8], R2 ;  /* 0x00000802ff00a988 */ /* 0x0007e40008000837 */
.L_x_27:
[----:B------:R-:W-:Y:S05]  /*0b40*/  BSYNC B2 ;  /* 0x0000000000027941 */ /* 0x000fea0003800000 */
.L_x_22:
[----:B------:R-:W-:Y:S05]  /*0b50*/  WARPSYNC.ALL ;  /* 0x0000000000007948 */ /* 0x000fea0003800000 */
[----:B------:R-:W-:-:S04]  /*0b60*/  UIADD3 UR7, UR8, 0x80, URZ ;  /* 0x0000008008077890 */ /* 0x000fc8000fffe03f */
[----:B------:R-:W-:-:S04]  /*0b70*/  UIADD3 UR6, UP0, UR7, UR48, URZ ;  /* 0x0000003007067290 */ /* 0x000fc8000ff1e03f */
[----:B------:R-:W-:Y:S01]  /*0b80*/  ULEA.HI.X.SX32 UR7, UR7, UR49, 0x1, UP0 ;  /* 0x0000003107077291 */ /* 0x000fe200080f0e3f */
[----:B------:R-:W-:Y:S11]  /*0b90*/  @P0 BRA `(.L_x_28) ;  /* 0x0000000000280947 */ /* 0x000ff60003800000 */
[----:B-123--:R-:W1:Y:S01]  /*0ba0*/  S2R R2, SR_LANEID ;  /* 0x0000000000027919 */ /* 0x00ee620000000000 */
[----:B------:R-:W-:Y:S05]  /*0bb0*/  WARPSYNC.ALL ;  /* 0x0000000000007948 */ /* 0x000fea0003800000 */
[----:B-1----:R-:W-:-:S05]  /*0bc0*/  IMAD.SHL.U32 R8, R2, 0x4, RZ ;  /* 0x0000000402087824 */ /* 0x002fca00078e00ff */
[----:B------:R-:W1:Y:S01]  /*0bd0*/  LDS R7, [R8+UR55] ;  /* 0x0000003708077984 */ /* 0x000e620008000800 */
[----:B------:R-:W-:-:S05]  /*0be0*/  IADD3 R2, P1, R8, UR6, RZ ;  /* 0x0000000608027c10 */ /* 0x000fca000ff3e0ff */
[----:B------:R-:W-:-:S05]  /*0bf0*/  IMAD.X R3, RZ, RZ, UR7, P1 ;  /* 0x00000007ff037e24 */ /* 0x000fca00088e06ff */
[----:B-1----:R4:W2:Y:S01]  /*0c00*/  ATOMG.E.EXCH.STRONG.GPU PT, RZ, [R2], R7 ;  /* 0x0000000702ff73a8 */ /* 0x0028a200041ee100 */
[----:B------:R-:W-:-:S04]  /*0c10*/  DEPBAR {5,4,3,2,1,0} ;  /* 0x0000003f0000791a */ /* 0x000fc80000000000 */
[----:B------:R4:W-:Y:S01]  /*0c20*/  UTMACCTL.IV [UR6] ;  /* 0x00000000060079b9 */ /* 0x0009e20008000000 */
[----:B------:R-:W-:Y:S01]  /*0c30*/  NOP ;  /* 0x0000000000007918 */ /* 0x000fe20000000000 */
.L_x_28:
[----:B------:R-:W-:Y:S05]  /*0c40*/  @P0 BRA `(.L_x_29) ;  /* 0x00000000000c0947 */ /* 0x000fea0003800000 */
[----:B------:R0:W-:Y:S01]  /*0c50*/  UTMACMDFLUSH ;  /* 0x00000000000079b7 */ /* 0x0001e20000000000 */
[----:B------:R-:W-:Y:S05]  /*0c60*/  @P0 BRA `(.L_x_29) ;  /* 0x0000000000040947 */ /* 0x000fea0003800000 */
[----:B------:R-:W-:-:S04]  /*0c70*/  DEPBAR.LE SB0, 0x0 ;  /* 0x000080000000791a */ /* 0x000fc80000000000 */
.L_x_29:
[----:B------:R-:W-:Y:S05]  /*0c80*/  WARPSYNC.ALL ;  /* 0x0000000000007948 */ /* 0x000fea0003800000 */
[----:B--2---:R-:W-:Y:S06]  /*0c90*/  BAR.SYNC.DEFER_BLOCKING 0x0 ;  /* 0x0000000000007b1d */ /* 0x004fec0000010000 */
[----:B------:R-:W-:Y:S02]  /*0ca0*/  BSSY B2, `(.L_x_30) ;  /* 0x000000b000027945 */ /* 0x000fe40003800000 */
[----:B------:R-:W-:Y:S06]  /*0cb0*/  BAR.SYNC.DEFER_BLOCKING 0x0 ;  /* 0x0000000000007b1d */ /* 0x000fec0000010000 */
[----:B------:R2:W-:Y:S01]  /*0cc0*/  @!P0 STS [R12], RZ ;  /* 0x000000ff0c008388 */ /* 0x0005e20000000800 */
[----:B------:R-:W-:Y:S01]  /*0cd0*/  NOP ;  /* 0x0000000000007918 */ /* 0x000fe20000000000 */
[----:B------:R-:W-:Y:S05]  /*0ce0*/  @P2 BRA `(.L_x_31) ;  /* 0x0000000000182947 */ /* 0x000fea0003800000 */
[----:B-1-34-:R-:W1:Y:S01]  /*0cf0*/  LDS R2, [UR55+0x8] ;  /* 0x00000837ff027984 */ /* 0x01ae620008000800 */
[----:B------:R-:W3:Y:S01]  /*0d00*/  LDC.64 R8, c[0x0][0x220] ;  /* 0x00008800ff087b82 */ /* 0x000ee20000000a00 */
[----:B------:R-:W-:Y:S02]  /*0d10*/  IMAD.MOV.U32 R3, RZ, RZ, 0x70 ;  /* 0x00000070ff037424 */ /* 0x000fe400078e00ff */
[----:B---3--:R3:W-:Y:S03]  /*0d20*/  STS.64 [UR55], R8 ;  /* 0x00000008ff007988 */ /* 0x0087e60008000a37 */
[----:B-1----:R-:W-:-:S05]  /*0d30*/  LOP3.LUT R2, R2, 0x10, R3, 0xd8, !PT ;  /* 0x0000001002027812 */ /* 0x002fca00078ed803 */
[----:B------:R3:W-:Y:S02]  /*0d40*/  STS [UR55+0x8], R2 ;  /* 0x00000802ff007988 */ /* 0x0007e40008000837 */
.L_x_31:
[----:B----4-:R-:W-:Y:S05]  /*0d50*/  BSYNC B2 ;  /* 0x0000000000027941 */ /* 0x010fea0003800000 */
.L_x_30:
[----:B------:R-:W-:Y:S04]  /*0d60*/  BSSY B3, `(.L_x_32) ;  /* 0x0000011000037945 */ /* 0x000fe80003800000 */
[----:B------:R-:W-:Y:S04]  /*0d70*/  BSSY B2, `(.L_x_33) ;  /* 0x000000e000027945 */ /* 0x000fe80003800000 */
[----:B------:R-:W-:Y:S05]  /*0d80*/  @P2 BRA `(.L_x_34) ;  /* 0x0000000000242947 */ /* 0x000fea0003800000 */
[----:B-1-3--:R-:W1:Y:S01]  /*0d90*/  LDS R2, [UR55+0x34] ;  /* 0x00003437ff027984 */ /* 0x00ae620008000800 */
[----:B------:R-:W-:-:S05]  /*0da0*/  IMAD.MOV.U32 R3, RZ, RZ, 0x3f000000 ;  /* 0x3f000000ff037424 */ /* 0x000fca00078e00ff */
[----:B-1----:R-:W-:-:S05]  /*0db0*/  LOP3.LUT R2, R2, 0xff000000, R3, 0xb8, !PT ;  /* 0xff00000002027812 */ /* 0x002fca00078eb803 */
[----:B------:R1:W-:Y:S01]  /*0dc0*/  STS [UR55+0x34], R2 ;  /* 0x00003402ff007988 */ /* 0x0003e20008000837 */
[----:B------:R-:W-:Y:S05]  /*0dd0*/  @P2 BRA `(.L_x_35) ;  /* 0x00000000001c2947 */ /* 0x000fea0003800000 */
[----:B-1----:R-:W1:Y:S01]  /*0de0*/  LDS R2, [UR55+0x38] ;  /* 0x00003837ff027984 */ /* 0x002e620008000800 */
[----:B------:R-:W-:-:S05]  /*0df0*/  IMAD.MOV.U32 R3, RZ, RZ, 0xff ;  /* 0x000000ffff037424 */ /* 0x000fca00078e00ff */
[----:B-1----:R-:W-:-:S05]  /*0e00*/  LOP3.LUT R2, R2, 0xff, R3, 0xb8, !PT ;  /* 0x000000ff02027812 */ /* 0x002fca00078eb803 */
[----:B------:R4:W-:Y:S02]  /*0e10*/  STS [UR55+0x38], R2 ;  /* 0x00003802ff007988 */ /* 0x0009e40008000837 */
.L_x_34:
[----:B------:R-:W-:Y:S05]  /*0e20*/  @P2 BREAK B2 ;  /* 0x0000000000022942 */ /* 0x000fea0003800000 */
[----:B------:R-:W-:Y:S05]  /*0e30*/  @P2 BRA `(.L_x_36) ;  /* 0x00000000000c2947 */ /* 0x000fea0003800000 */
[----:B------:R1:W-:Y:S02]  /*0e40*/  STS [UR55+0x20], R5 ;  /* 0x00002005ff007988 */ /* 0x0003e40008000837 */
.L_x_35:
[----:B------:R-:W-:Y:S05]  /*0e50*/  BSYNC B2 ;  /* 0x0000000000027941 */ /* 0x000fea0003800000 */
.L_x_33:
[----:B------:R1:W-:Y:S02]  /*0e60*/  @!P2 STS [UR55+0x24], R4 ;  /* 0x00002404ff00a988 */ /* 0x0003e40008000837 */
.L_x_36:
[----:B------:R-:W-:Y:S05]  /*0e70*/  BSYNC B3 ;  /* 0x0000000000037941 */ /* 0x000fea0003800000 */
.L_x_32:
[----:B------:R-:W-:Y:S05]  /*0e80*/  WARPSYNC.ALL ;  /* 0x0000000000007948 */ /* 0x000fea0003800000 */
[----:B------:R-:W-:Y:S04]  /*0e90*/  BSSY B3, `(.L_x_37) ;  /* 0x000000e000037945 */ /* 0x000fe80003800000 */
[----:B------:R-:W-:Y:S05]  /*0ea0*/  @P2 BRA `(.L_x_38) ;  /* 0x0000000000302947 */ /* 0x000fea0003800000 */
[----:B------:R-:W5:Y:S01]  /*0eb0*/  LDS R3, [UR55+0x34] ;  /* 0x00003437ff037984 */ /* 0x000f620008000800 */
[----:B-1----:R-:W1:Y:S03]  /*0ec0*/  LDC.64 R4, c[0x0][0x248] ;  /* 0x00009200ff047b82 */ /* 0x002e660000000a00 */
[----:B---34-:R-:W3:Y:S01]  /*0ed0*/  LDS R2, [UR55+0x1c] ;  /* 0x00001c37ff027984 */ /* 0x018ee20008000800 */
[C---:B-1----:R-:W-:Y:S01]  /*0ee0*/  SHF.L.U64.HI R5, R4.reuse, 0x1, R5 ;  /* 0x0000000104057819 */ /* 0x042fe20000010205 */
[----:B------:R-:W-:-:S03]  /*0ef0*/  IMAD.SHL.U32 R4, R4, 0x2, RZ ;  /* 0x0000000204047824 */ /* 0x000fc600078e00ff */
[--C-:B------:R-:W-:Y:S02]  /*0f00*/  SHF.R.U32.HI R7, RZ, 0x4, R5.reuse ;  /* 0x00000004ff077819 */ /* 0x100fe40000011605 */
[----:B------:R-:W-:-:S05]  /*0f10*/  SHF.R.U64 R4, R4, 0x4, R5 ;  /* 0x0000000404047819 */ /* 0x000fca0000001205 */
[----:B------:R1:W-:Y:S01]  /*0f20*/  STS [UR55+0xc], R4 ;  /* 0x00000c04ff007988 */ /* 0x0003e20008000837 */
[----:B-----5:R-:W-:Y:S02]  /*0f30*/  LOP3.LUT R3, R3, 0x7, RZ, 0xb8, !PT ;  /* 0x0000000703037812 */ /* 0x020fe400078eb8ff */
[----:B---3--:R-:W-:-:S03]  /*0f40*/  LOP3.LUT R2, R2, 0xf, R7, 0xb8, !PT ;  /* 0x0000000f02027812 */ /* 0x008fc600078eb807 */
[----:B------:R1:W-:Y:S04]  /*0f50*/  STS [UR55+0x34], R3 ;  /* 0x00003403ff007988 */ /* 0x0003e80008000837 */
[----:B------:R1:W-:Y:S02]  /*0f60*/  STS [UR55+0x1c], R2 ;  /* 0x00001c02ff007988 */ /* 0x0003e40008000837 */
.L_x_38:
[----:B------:R-:W-:Y:S05]  /*0f70*/  BSYNC B3 ;  /* 0x0000000000037941 */ /* 0x000fea0003800000 */
.L_x_37:
[----:B------:R-:W-:Y:S04]  /*0f80*/  BSSY B3, `(.L_x_39) ;  /* 0x000001a000037945 */ /* 0x000fe80003800000 */
[----:B------:R-:W-:Y:S04]  /*0f90*/  BSSY B4, `(.L_x_40) ;  /* 0x0000015000047945 */ /* 0x000fe80003800000 */
[----:B------:R-:W-:Y:S05]  /*0fa0*/  @P2 BRA `(.L_x_41) ;  /* 0x0000000000202947 */ /* 0x000fea0003800000 */
[----:B-1-34-:R-:W1:Y:S02]  /*0fb0*/  LDS R2, [UR55+0x34] ;  /* 0x00003437ff027984 */ /* 0x01ae640008000800 */
[----:B-1----:R-:W-:-:S05]  /*0fc0*/  LOP3.LUT R2, R2, 0x38, RZ, 0xb8, !PT ;  /* 0x0000003802027812 */ /* 0x002fca00078eb8ff */
[----:B------:R1:W-:Y:S01]  /*0fd0*/  STS [UR55+0x34], R2 ;  /* 0x00003402ff007988 */ /* 0x0003e20008000837 */
[----:B------:R-:W-:Y:S05]  /*0fe0*/  @P2 BRA `(.L_x_42) ;  /* 0x0000000000202947 */ /* 0x000fea0003800000 */
[----:B-1----:R-:W1:Y:S01]  /*0ff0*/  LDS R2, [UR55+0x8] ;  /* 0x00000837ff027984 */ /* 0x002e620008000800 */
[----:B------:R-:W-:-:S05]  /*1000*/  IMAD.MOV.U32 R3, RZ, RZ, 0x780 ;  /* 0x00000780ff037424 */ /* 0x000fca00078e00ff */
[----:B-1----:R-:W-:-:S05]  /*1010*/  LOP3.LUT R2, R2, 0x300, R3, 0xd8, !PT ;  /* 0x0000030002027812 */ /* 0x002fca00078ed803 */
[----:B------:R1:W-:Y:S02]  /*1020*/  STS [UR55+0x8], R2 ;  /* 0x00000802ff007988 */ /* 0x0003e40008000837 */
.L_x_41:
[----:B------:R-:W-:Y:S05]  /*1030*/  @P2 BRA `(.L_x_43) ;  /* 0x0000000000282947 */ /* 0x000fea0003800000 */
[----:B-1-34-:R-:W1:Y:S02]  /*1040*/  LDS R2, [UR55+0x8] ;  /* 0x00000837ff027984 */ /* 0x01ae640008000800 */
[----:B-1----:R-:W-:-:S05]  /*1050*/  LOP3.LUT R2, R2, 0x1800, RZ, 0xb8, !PT ;  /* 0x0000180002027812 */ /* 0x002fca00078eb8ff */
[----:B------:R3:W-:Y:S02]  /*1060*/  STS [UR55+0x8], R2 ;  /* 0x00000802ff007988 */ /* 0x0007e40008000837 */
.L_x_42:
[----:B------:R-:W-:Y:S05]  /*1070*/  @P2 BREAK B4 ;  /* 0x0000000000042942 */ /* 0x000fea0003800000 */
[----:B------:R-:W-:Y:S05]  /*1080*/  @P2 BRA `(.L_x_44) ;  /* 0x0000000000242947 */ /* 0x000fea0003800000 */
[----:B-1-3--:R-:W1:Y:S01]  /*1090*/  LDS R2, [UR55+0x8] ;  /* 0x00000837ff027984 */ /* 0x00ae620008000800 */
[----:B------:R-:W-:-:S05]  /*10a0*/  IMAD.MOV.U32 R3, RZ, RZ, 0x6000 ;  /* 0x00006000ff037424 */ /* 0x000fca00078e00ff */
[----:B-1----:R-:W-:-:S04]  /*10b0*/  LOP3.LUT R2, R2, 0x6000, R3, 0xd8, !PT ;  /* 0x0000600002027812 */ /* 0x002fc800078ed803 */
[----:B------:R-:W-:-:S05]  /*10c0*/  LOP3.LUT R2, R2, 0x400000, RZ, 0xb8, !PT ;  /* 0x0040000002027812 */ /* 0x000fca00078eb8ff */
[----:B------:R1:W-:Y:S02]  /*10d0*/  STS [UR55+0x8], R2 ;  /* 0x00000802ff007988 */ /* 0x0003e40008000837 */
.L_x_43:
[----:B------:R-:W-:Y:S05]  /*10e0*/  BSYNC B4 ;  /* 0x0000000000047941 */ /* 0x000fea0003800000 */
.L_x_40:
[----:B-1-34-:R-:W1:Y:S02]  /*10f0*/  @!P2 LDS R2, [UR55+0x8] ;  /* 0x00000837ff02a984 */ /* 0x01ae640008000800 */
[----:B-1----:R-:W-:-:S05]  /*1100*/  @!P2 LOP3.LUT R2, R2, 0x8000, RZ, 0xb8, !PT ;  /* 0x000080000202a812 */ /* 0x002fca00078eb8ff */
[----:B------:R4:W-:Y:S02]  /*1110*/  @!P2 STS [UR55+0x8], R2 ;  /* 0x00000802ff00a988 */ /* 0x0009e40008000837 */
.L_x_44:
[----:B------:R-:W-:Y:S05]  /*1120*/  BSYNC B3 ;  /* 0x0000000000037941 */ /* 0x000fea0003800000 */
.L_x_39:
[----:B------:R-:W-:Y:S05]  /*1130*/  WARPSYNC.ALL ;  /* 0x0000000000007948 */ /* 0x000fea0003800000 */
[----:B------:R-:W-:Y:S01]  /*1140*/  UIADD3 UR8, UR8, 0x100, URZ ;  /* 0x0000010008087890 */ /* 0x000fe2000fffe03f */
[----:B------:R-:W-:Y:S01]  /*1150*/  ISETP.GE.AND P1, PT, R15, 0x1, PT ;  /* 0x000000010f00780c */ /* 0x000fe20003f26270 */
[----:B------:R-:W-:Y:S01]  /*1160*/  IMAD.MOV.U32 R88, RZ, RZ, RZ ;  /* 0x000000ffff587224 */ /* 0x000fe200078e00ff */
[----:B------:R-:W-:Y:S01]  /*1170*/  SHF.R.U32.HI R7, RZ, 0x5, R0 ;  /* 0x00000005ff077819 */ /* 0x000fe20000011600 */
[----:B------:R-:W-:-:S04]  /*1180*/  UIADD3 UR48, UP0, UR8, UR48, URZ ;  /* 0x0000003008307290 */ /* 0x000fc8000ff1e03f */
[----:B------:R-:W-:Y:S01]  /*1190*/  ULEA.HI.X.SX32 UR49, UR8, UR49, 0x1, UP0 ;  /* 0x0000003108317291 */ /* 0x000fe200080f0e3f */
[----:B------:R-:W-:Y:S11]  /*11a0*/  @P0 BRA `(.L_x_45) ;  /* 0x0000000000280947 */ /* 0x000ff60003800000 */
[----:B-1-34-:R-:W1:Y:S01]  /*11b0*/  S2R R2, SR_LANEID ;  /* 0x0000000000027919 */ /* 0x01ae620000000000 */
[----:B------:R-:W-:Y:S05]  /*11c0*/  WARPSYNC.ALL ;  /* 0x0000000000007948 */ /* 0x000fea0003800000 */
[----:B-1----:R-:W-:-:S05]  /*11d0*/  IMAD.SHL.U32 R4, R2, 0x4, RZ ;  /* 0x0000000402047824 */ /* 0x002fca00078e00ff */
[----:B------:R-:W1:Y:S01]  /*11e0*/  LDS R5, [R4+UR55] ;  /* 0x0000003704057984 */ /* 0x000e620008000800 */
[----:B------:R-:W-:-:S05]  /*11f0*/  IADD3 R2, P3, R4, UR48, RZ ;  /* 0x0000003004027c10 */ /* 0x000fca000ff7e0ff */
[----:B------:R-:W-:-:S05]  /*1200*/  IMAD.X R3, RZ, RZ, UR49, P3 ;  /* 0x00000031ff037e24 */ /* 0x000fca00098e06ff */
[----:B-1----:R1:W3:Y:S01]  /*1210*/  ATOMG.E.EXCH.STRONG.GPU PT, RZ, [R2], R5 ;  /* 0x0000000502ff73a8 */ /* 0x0022e200041ee100 */
[----:B------:R-:W-:-:S04]  /*1220*/  DEPBAR {5,4,3,2,1,0} ;  /* 0x0000003f0000791a */ /* 0x000fc80000000000 */
[----:B------:R1:W-:Y:S01]  /*1230*/  UTMACCTL.IV [UR48] ;  /* 0x00000000300079b9 */ /* 0x0003e20008000000 */
[----:B------:R-:W-:Y:S01]  /*1240*/  NOP ;  /* 0x0000000000007918 */ /* 0x000fe20000000000 */
.L_x_45:
[----:B------:R-:W-:Y:S05]  /*1250*/  @P0 BRA `(.L_x_46) ;  /* 0x00000000000c0947 */ /* 0x000fea0003800000 */
[----:B------:R0:W-:Y:S01]  /*1260*/  UTMACMDFLUSH ;  /* 0x00000000000079b7 */ /* 0x0001e20000000000 */
[----:B------:R-:W-:Y:S05]  /*1270*/  @P0 BRA `(.L_x_46) ;  /* 0x0000000000040947 */ /* 0x000fea0003800000 */
[----:B------:R-:W-:-:S04]  /*1280*/  DEPBAR.LE SB0, 0x0 ;  /* 0x000080000000791a */ /* 0x000fc80000000000 */
.L_x_46:
[----:B------:R-:W-:Y:S05]  /*1290*/  WARPSYNC.ALL ;  /* 0x0000000000007948 */ /* 0x000fea0003800000 */
[----:B---3--:R-:W-:Y:S01]  /*12a0*/  BAR.SYNC.DEFER_BLOCKING 0x0 ;  /* 0x0000000000007b1d */ /* 0x008fe20000010000 */
[----:B------:R-:W-:Y:S01]  /*12b0*/  R2UR UR53, R7 ;  /* 0x00000000073572ca */ /* 0x000fe200000e0000 */
[----:B------:R-:W-:Y:S01]  /*12c0*/  USHF.L.U32 UR54, UR50, 0x7, URZ ;  /* 0x0000000732367899 */ /* 0x000fe2000800063f */
[----:B------:R-:W-:Y:S01]  /*12d0*/  IMAD.MOV.U32 R89, RZ, RZ, RZ ;  /* 0x000000ffff597224 */ /* 0x000fe200078e00ff */
[----:B------:R-:W-:Y:S02]  /*12e0*/  CS2R R90, SRZ ;  /* 0x00000000005a7805 */ /* 0x000fe4000001ff00 */
[----:B------:R-:W-:Y:S01]  /*12f0*/  CS2R R92, SRZ ;  /* 0x00000000005c7805 */ /* 0x000fe2000001ff00 */
[----:B------:R-:W-:Y:S01]  /*1300*/  VOTEU.ALL UP0, P2 ;  /* 0x00000000003f7886 */ /* 0x000fe20001000000 */
[----:B------:R-:W-:Y:S01]  /*1310*/  UMOV UR8, 0x1 ;  /* 0x0000000100087882 */ /* 0x000fe20000000000 */
[----:B------:R-:W-:Y:S01]  /*1320*/  VOTEU.ALL UP1, P2 ;  /* 0x00000000003f7886 */ /* 0x000fe20001020000 */
[----:B------:R-:W-:Y:S01]  /*1330*/  VOTEU.ALL UP2, P2 ;  /* 0x00000000003f7886 */ /* 0x000fe20001040000 */
[----:B------:R-:W-:Y:S01]  /*1340*/  CS2R R94, SRZ ;  /* 0x00000000005e7805 */ /* 0x000fe2000001ff00 */
[----:B------:R-:W-:-:S04]  /*1350*/  @!UP0 UIADD3 UR10, -UR8, 0x100000, URZ ;  /* 0x00100000080a8890 */ /* 0x000fc8000fffe13f */
[----:B------:R-:W-:Y:S02]  /*1360*/  @!UP0 USHF.L.U32 UR11, UR10, 0xb, URZ ;  /* 0x0000000b0a0b8899 */ /* 0x000fe4000800063f */
[----:B------:R-:W-:Y:S01]  /*1370*/  @!UP0 USHF.L.U32 UR10, UR10, 0x1, URZ ;  /* 0x000000010a0a8899 */ /* 0x000fe2000800063f */
        /* <DEDUP_REMOVED lines=9> */
[----:B------:R-:W-:Y:S01]  /*1410*/  VOTEU.ALL UP0, P2 ;  /* 0x00000000003f7886 */ /* 0x000fe20001000000 */
[----:B------:R-:W-:Y:S02]  /*1420*/  CS2R R102, SRZ ;  /* 0x0000000000667805 */ /* 0x000fe4000001ff00 */
[----:B------:R-:W-:Y:S02]  /*1430*/  CS2R R104, SRZ ;  /* 0x0000000000687805 */ /* 0x000fe4000001ff00 */
[----:B------:R-:W-:Y:S02]  /*1440*/  CS2R R106, SRZ ;  /* 0x00000000006a7805 */ /* 0x000fe4000001ff00 */
[----:B------:R-:W-:-:S02]  /*1450*/  CS2R R108, SRZ ;  /* 0x00000000006c7805 */ /* 0x000fc4000001ff00 */
[----:B------:R-:W-:Y:S02]  /*1460*/  CS2R R110, SRZ ;  /* 0x00000000006e7805 */ /* 0x000fe4000001ff00 */
[----:B------:R-:W-:Y:S01]  /*1470*/  CS2R R112, SRZ ;  /* 0x0000000000707805 */ /* 0x000fe2000001ff00 */
[----:B------:R-:W3:Y:S02]  /*1480*/  FENCE.VIEW.ASYNC.S ;  /* 0x00000000000073c6 */ /* 0x000ee40000000000 */
[----:B---3--:R3:W4:Y:S02]  /*1490*/  @!UP0 SYNCS.EXCH.64 URZ, [UR55+0x48000], UR10 ;  /* 0x0480000a373f85b2 */ /* 0x0087240008000100 */
[----:B----4-:R-:W-:Y:S01]  /*14a0*/  BAR.SYNC.DEFER_BLOCKING 0x0 ;  /* 0x0000000000007b1d */ /* 0x010fe20000010000 */
[----:B------:R-:W-:Y:S02]  /*14b0*/  CS2R R114, SRZ ;  /* 0x0000000000727805 */ /* 0x000fe4000001ff00 */
[----:B------:R-:W-:-:S02]  /*14c0*/  CS2R R116, SRZ ;  /* 0x0000000000747805 */ /* 0x000fc4000001ff00 */
[----:B------:R-:W-:Y:S02]  /*14d0*/  CS2R R118, SRZ ;  /* 0x0000000000767805 */ /* 0x000fe4000001ff00 */
[----:B------:R-:W-:Y:S02]  /*14e0*/  CS2R R120, SRZ ;  /* 0x0000000000787805 */ /* 0x000fe4000001ff00 */
[----:B------:R-:W-:Y:S02]  /*14f0*/  CS2R R122, SRZ ;  /* 0x00000000007a7805 */ /* 0x000fe4000001ff00 */
[----:B------:R-:W-:Y:S02]  /*1500*/  CS2R R124, SRZ ;  /* 0x00000000007c7805 */ /* 0x000fe4000001ff00 */
[----:B------:R-:W-:Y:S02]  /*1510*/  CS2R R126, SRZ ;  /* 0x00000000007e7805 */ /* 0x000fe4000001ff00 */
[----:B------:R-:W-:-:S02]  /*1520*/  CS2R R128, SRZ ;  /* 0x0000000000807805 */ /* 0x000fc4000001ff00 */
[----:B------:R-:W-:Y:S02]  /*1530*/  CS2R R130, SRZ ;  /* 0x0000000000827805 */ /* 0x000fe4000001ff00 */
[----:B------:R-:W-:Y:S01]  /*1540*/  CS2R R132, SRZ ;  /* 0x0000000000847805 */ /* 0x000fe2000001ff00 */
[----:B---3--:R-:W-:Y:S01]  /*1550*/  USHF.L.U32 UR11, UR51, 0x8, URZ ;  /* 0x00000008330b7899 */ /* 0x008fe2000800063f */
[----:B------:R-:W-:Y:S02]  /*1560*/  CS2R R134, SRZ ;  /* 0x0000000000867805 */ /* 0x000fe4000001ff00 */
[----:B------:R-:W-:Y:S02]  /*1570*/  CS2R R136, SRZ ;  /* 0x0000000000887805 */ /* 0x000fe4000001ff00 */
        /* <DEDUP_REMOVED lines=10> */
[----:B------:R3:W4:Y:S02]  /*1620*/  @!UP1 SYNCS.EXCH.64 URZ, [UR55+0x48008], UR12 ;  /* 0x0480080c373f95b2 */ /* 0x0007240008000100 */
[----:B----4-:R-:W-:Y:S01]  /*1630*/  BAR.SYNC.DEFER_BLOCKING 0x0 ;  /* 0x0000000000007b1d */ /* 0x010fe20000010000 */
        /* <DEDUP_REMOVED lines=23> */
[----:B------:R3:W4:Y:S01]  /*17b0*/  @!UP2 SYNCS.EXCH.64 URZ, [UR55+0x48010], UR8 ;  /* 0x04801008373fa5b2 */ /* 0x0007220008000100 */
[----:B------:R-:W-:Y:S02]  /*17c0*/  CS2R R76, SRZ ;  /* 0x00000000004c7805 */ /* 0x000fe4000001ff00 */
[----:B------:R-:W-:Y:S02]  /*17d0*/  CS2R R78, SRZ ;  /* 0x00000000004e7805 */ /* 0x000fe4000001ff00 */
[----:B------:R-:W-:Y:S02]  /*17e0*/  CS2R R80, SRZ ;  /* 0x0000000000507805 */ /* 0x000fe4000001ff00 */
[----:B------:R-:W-:-:S02]  /*17f0*/  CS2R R82, SRZ ;  /* 0x0000000000527805 */ /* 0x000fc4000001ff00 */
[----:B------:R-:W-:Y:S02]  /*1800*/  CS2R R84, SRZ ;  /* 0x0000000000547805 */ /* 0x000fe4000001ff00 */
[----:B------:R-:W-:Y:S01]  /*1810*/  CS2R R86, SRZ ;  /* 0x0000000000567805 */ /* 0x000fe2000001ff00 */
[----:B------:R-:W-:Y:S06]  /*1820*/  @!P1 BRA `(.L_x_47) ;  /* 0x0000000800989947 */ /* 0x000fec0003800000 */
        /* <DEDUP_REMOVED lines=63> */
[----:B------:R-:W-:Y:S01]  /*1c20*/  CS2R R86, SRZ ;  /* 0x0000000000567805 */ /* 0x000fe2000001ff00 */
[----:B------:R-:W-:Y:S01]  /*1c30*/  UMOV UR52, URZ ;  /* 0x0000003f00347c82 */ /* 0x000fe20008000000 */
[----:B------:R-:W-:-:S05]  /*1c40*/  UMOV UR15, URZ ;  /* 0x0000003f000f7c82 */ /* 0x000fca0008000000 */
.L_x_49:
[----:B----4-:R-:W-:Y:S01]  /*1c50*/  BAR.SYNC.DEFER_BLOCKING 0x0 ;  /* 0x0000000000007b1d */ /* 0x010fe20000010000 */
[----:B------:R-:W-:Y:S01]  /*1c60*/  ULEA UR23, UR52, UR55, 0x3 ;  /* 0x0000003734177291 */ /* 0x000fe2000f8e183f */
[----:B-1----:R-:W-:Y:S01]  /*1c70*/  @!P2 IMAD.MOV.U32 R2, RZ, RZ, 0x18000 ;  /* 0x00018000ff02a424 */ /* 0x002fe200078e00ff */
[----:B------:R-:W-:Y:S01]  /*1c80*/  ELECT P0, URZ, PT ;  /* 0x00000000003f782f */ /* 0x000fe20003800000 */
[----:B---3--:R-:W-:-:S03]  /*1c90*/  ULEA UR8, UR52, UR55, 0xf ;  /* 0x0000003734087291 */ /* 0x008fc6000f8e783f */
[----:B------:R-:W-:Y:S01]  /*1ca0*/  ISETP.LT.U32.AND P0, PT, R6, 0x40, P0 ;  /* 0x000000400600780c */ /* 0x000fe20000701070 */
[----:B------:R-:W-:Y:S02]  /*1cb0*/  ULEA UR21, UR52, UR55, 0x10 ;  /* 0x0000003734157291 */ /* 0x000fe4000f8e803f */
[----:B------:R-:W-:Y:S02]  /*1cc0*/  ULOP3.LUT UR12, UR53, 0x1, URZ, 0xc0, !UPT ;  /* 0x00000001350c7892 */ /* 0x000fe4000f8ec03f */
[----:B------:R-:W-:Y:S02]  /*1cd0*/  UIADD3 UR22, UR8, 0x30000, URZ ;  /* 0x0003000008167890 */ /* 0x000fe4000fffe03f */
[----:B------:R-:W-:Y:S02]  /*1ce0*/  ULEA UR8, UR12, UR21, 0xf ;  /* 0x000000150c087291 */ /* 0x000fe4000f8e783f */
[----:B------:R-:W-:Y:S01]  /*1cf0*/  ULEA UR10, UR12, UR15, 0x6 ;  /* 0x0000000f0c0a7291 */ /* 0x000fe2000f8e303f */
[----:B------:R-:W-:-:S03]  /*1d00*/  ELECT P1, URZ, PT ;  /* 0x00000000003f782f */ /* 0x000fc60003820000 */
[----:B------:R-:W-:Y:S01]  /*1d10*/  VOTEU.ANY UP0, P0 ;  /* 0x00000000003f7886 */ /* 0x000fe20000000100 */
[----:B------:R-:W-:Y:S01]  /*1d20*/  VOTEU.ANY UP2, P0 ;  /* 0x00000000003f7886 */ /* 0x000fe20000040100 */
[----:B------:R-:W-:Y:S01]  /*1d30*/  ISETP.LT.U32.AND P1, PT, R6, 0x40, P1 ;  /* 0x000000400600780c */ /* 0x000fe20000f21070 */
[----:B------:R-:W-:Y:S01]  /*1d40*/  ULEA UR14, UR12, UR54, 0x6 ;  /* 0x000000360c0e7291 */ /* 0x000fe2000f8e303f */
[----:B------:R1:W-:Y:S01]  /*1d50*/  @!P2 SYNCS.ARRIVE.TRANS64 RZ, [UR23+0x48000], R2 ;  /* 0x04800002ffffa9a7 */ /* 0x0003e20008000017 */
[----:B------:R3:W-:Y:S06]  /*1d60*/  MEMBAR.ALL.CTA ;  /* 0x0000000000007992 */ /* 0x0007ec0000008000 */
[----:B---3--:R-:W3:Y:S01]  /*1d70*/  FENCE.VIEW.ASYNC.S ;  /* 0x00000000000073c6 */ /* 0x008ee20000000000 */
[----:B------:R-:W-:Y:S01]  /*1d80*/  @UP0 UIADD3 UR9, UR23, 0x48000, URZ ;  /* 0x0004800017090890 */ /* 0x000fe2000fffe03f */
[----:B------:R-:W-:Y:S01]  /*1d90*/  @UP0 UMOV UR16, UR4 ;  /* 0x0000000400100c82 */ /* 0x000fe20008000000 */
[----:B------:R-:W-:Y:S01]  /*1da0*/  @UP0 UMOV UR17, UR5 ;  /* 0x0000000500110c82 */ /* 0x000fe20008000000 */
[----:B------:R-:W-:Y:S01]  /*1db0*/  ULEA UR12, UR12, UR22, 0xe ;  /* 0x000000160c0c7291 */ /* 0x000fe2000f8e703f */
[----:B-1----:R-:W-:Y:S01]  /*1dc0*/  SHF.L.U32 R2, R13, 0x1f, RZ ;  /* 0x0000001f0d027819 */ /* 0x002fe200000006ff */
[----:B------:R-:W-:Y:S01]  /*1dd0*/  USHF.L.U32 UR20, UR53, 0x7, URZ ;  /* 0x0000000735147899 */ /* 0x000fe2000800063f */
[----:B---3--:R-:W-:Y:S01]  /*1de0*/  VOTEU.ANY UP1, P1 ;  /* 0x00000000003f7886 */ /* 0x008fe20000820100 */
[----:B------:R-:W-:-:S02]  /*1df0*/  VOTEU.ANY UP3, P1 ;  /* 0x00000000003f7886 */ /* 0x000fc40000860100 */
[----:B------:R-:W-:Y:S02]  /*1e00*/  ULOP3.LUT UR20, UR20, 0x200, URZ, 0xc0, !UPT ;  /* 0x0000020014147892 */ /* 0x000fe4000f8ec03f */
[----:B------:R-:W-:Y:S02]  /*1e10*/  USHF.R.U32.HI UR22, URZ, 0x4, UR22 ;  /* 0x000000043f167899 */ /* 0x000fe40008011616 */
[----:B------:R-:W-:Y:S01]  /*1e20*/  @UP1 UIADD3 UR13, UR23, 0x48000, URZ ;  /* 0x00048000170d1890 */ /* 0x000fe2000fffe03f */
[----:B------:R-:W-:Y:S01]  /*1e30*/  @UP1 UMOV UR18, UR6 ;  /* 0x0000000600121c82 */ /* 0x000fe20008000000 */
[----:B------:R-:W-:Y:S01]  /*1e40*/  @UP1 UMOV UR19, UR7 ;  /* 0x0000000700131c82 */ /* 0x000fe20008000000 */
[----:B------:R-:W-:Y:S02]  /*1e50*/  ULEA.HI UR20, UR21, UR20, URZ, 0x1c ;  /* 0x0000001415147291 */ /* 0x000fe4000f8fe03f */
[----:B------:R-:W-:Y:S01]  /*1e60*/  USGXT.U32 UR21, UR22, 0xe ;  /* 0x0000000e1615789a */ /* 0x000fe20008000000 */
[----:B------:R-:W-:Y:S01]  /*1e70*/  BAR.SYNC.DEFER_BLOCKING 0x0 ;  /* 0x0000000000007b1d */ /* 0x000fe20000010000 */
[----:B------:R-:W-:-:S02]  /*1e80*/  ULOP3.LUT UR44, UR20, 0x3fff, URZ, 0xc0, !UPT ;  /* 0x00003fff142c7892 */ /* 0x000fc4000f8ec03f */
[----:B------:R-:W-:-:S03]  /*1e90*/  ULOP3.LUT UR46, UR21, 0x4000000, URZ, 0xfc, !UPT ;  /* 0x04000000152e7892 */ /* 0x000fc6000f8efc3f */
[----:B------:R-:W-:Y:S01]  /*1ea0*/  UMOV UR45, 0x40000040 ;  /* 0x40000040002d7882 */ /* 0x000fe20000000000 */
[----:B------:R-:W-:Y:S01]  /*1eb0*/  UMOV UR47, 0x40000040 ;  /* 0x40000040002f7882 */ /* 0x000fe20000000000 */
[----:B------:R1:W-:Y:S01]  /*1ec0*/  @UP2 UTMALDG.2D [UR8], [UR16] ;  /* 0x00000008100025b4 */ /* 0x0003e20008008000 */
[----:B------:R-:W-:Y:S06]  /*1ed0*/  BAR.SYNC.DEFER_BLOCKING 0x0 ;  /* 0x0000000000007b1d */ /* 0x000fec0000010000 */
[----:B------:R1:W-:Y:S02]  /*1ee0*/  @UP3 UTMALDG.2D [UR12], [UR18] ;  /* 0x0000000c120035b4 */ /* 0x0003e40008008000 */
[----:B------:R-:W-:Y:S06]  /*1ef0*/  BAR.SYNC.DEFER_BLOCKING 0x0 ;  /* 0x0000000000007b1d */ /* 0x000fec0000010000 */
[----:B------:R-:W3:Y:S02]  /*1f00*/  SYNCS.PHASECHK.TRANS64.TRYWAIT P0, [UR23+0x48000], R2 ;  /* 0x04800002ff0075a7 */ /* 0x000ee40008000157 */
[----:B-1-3--:R-:W-:Y:S05]  /*1f10*/  @!P0 BRA `(.L_x_48) ;  /* 0x0000000800b88947 */ /* 0x00afea0003800000 */
.L_x_50:
[----:B------:R-:W-:Y:S02]  /*1f20*/  WARPGROUP.DEPBAR.LE gsb0, 0x0 ;  /* 0x00008000000079c5 */ /* 0x000fe40000010000 */
[----:B------:R-:W-:Y:S01]  /*1f30*/  WARPGROUP.ARRIVE ;  /* 0x00000000000079c5 */ /* 0x000fe20000000000 */
[----:B------:R-:W-:Y:S01]  /*1f40*/  UIADD3 UR40, UP0, UR44, 0x2, URZ ;  /* 0x000000022c287890 */ /* 0x000fe2000ff1e03f */
[----:B------:R-:W1:Y:S01]  /*1f50*/  LDC R2, c[0x0][0x230] ;  /* 0x00008c00ff027b82 */ /* 0x000e620000000800 */
[----:B------:R-:W-:Y:S01]  /*1f60*/  UIADD3 UR42, UP1, UR21, 0x4000080, URZ ;  /* 0x04000080152a7890 */ /* 0x000fe2000ff3e03f */
[----:B------:R-:W-:Y:S02]  /*1f70*/  UMOV UR8, URZ ;  /* 0x0000003f00087c82 */ /* 0x000fe40008000000 */
[----:B------:R-:W-:Y:S01]  /*1f80*/  HGMMA.64x128x16.F32 R88, gdesc[UR44].tnspB, R88 ;  /* 0x41e000002c5879f0 */ /* 0x000fe20008700858 */
[----:B------:R-:W-:Y:S01]  /*1f90*/  UMOV UR9, URZ ;  /* 0x0000003f00097c82 */ /* 0x000fe20008000000 */
[----:B------:R-:W-:-:S02]  /*1fa0*/  UIADD3.X UR41, UR8, 0x40000040, URZ, UP0, !UPT ;  /* 0x4000004008297890 */ /* 0x000fc400087fe43f */
[----:B------:R-:W-:Y:S02]  /*1fb0*/  UIADD3.X UR43, UR9, 0x40000040, URZ, UP1, !UPT ;  /* 0x40000040092b7890 */ /* 0x000fe40008ffe43f */
[----:B------:R-:W-:Y:S02]  /*1fc0*/  UIADD3.64 UR36, UR40, 0x2, URZ ;  /* 0x0000000228247897 */ /* 0x000fe4000fffe03f */
[----:B------:R-:W-:Y:S02]  /*1fd0*/  UIADD3.64 UR38, UR42, 0x80, URZ ;  /* 0x000000802a267897 */ /* 0x000fe4000fffe03f */
[----:B------:R-:W-:Y:S02]  /*1fe0*/  UIADD3.64 UR32, UR40, 0x4, URZ ;  /* 0x0000000428207897 */ /* 0x000fe4000fffe03f */
[----:B------:R-:W-:Y:S02]  /*1ff0*/  UIADD3.64 UR34, UR42, 0x100, URZ ;  /* 0x000001002a227897 */ /* 0x000fe4000fffe03f */
[----:B------:R-:W-:-:S02]  /*2000*/  UIADD3.64 UR28, UR40, 0x7fe, URZ ;  /* 0x000007fe281c7897 */ /* 0x000fc4000fffe03f */
[----:B------:R-:W-:Y:S02]  /*2010*/  UIADD3.64 UR30, UR42, 0x180, URZ ;  /* 0x000001802a1e7897 */ /* 0x000fe4000fffe03f */
[----:B------:R-:W-:Y:S02]  /*2020*/  UIADD3.64 UR24, UR40, 0x800, URZ ;  /* 0x0000080028187897 */ /* 0x000fe4000fffe03f */
[----:B------:R-:W-:Y:S02]  /*2030*/  UIADD3.64 UR26, UR42, 0x200, URZ ;  /* 0x000002002a1a7897 */ /* 0x000fe4000fffe03f */
[----:B------:R-:W-:Y:S02]  /*2040*/  UIADD3.64 UR20, UR40, 0x802, URZ ;  /* 0x0000080228147897 */ /* 0x000fe4000fffe03f */
[----:B------:R-:W-:Y:S02]  /*2050*/  UIADD3.64 UR22, UR42, 0x280, URZ ;  /* 0x000002802a167897 */ /* 0x000fe4000fffe03f */
[----:B------:R-:W-:-:S02]  /*2060*/  UIADD3.64 UR16, UR40, 0x804, URZ ;  /* 0x0000080428107897 */ /* 0x000fc4000fffe03f */
[----:B------:R-:W-:Y:S02]  /*2070*/  UIADD3.64 UR18, UR42, 0x300, URZ ;  /* 0x000003002a127897 */ /* 0x000fe4000fffe03f */
[----:B------:R-:W-:Y:S02]  /*2080*/  UIADD3.64 UR44, UR40, 0x3fe, URZ ;  /* 0x000003fe282c7897 */ /* 0x000fe4000fffe03f */
[----:B------:R-:W-:Y:S02]  /*2090*/  UIADD3 UR15, UR15, 0x80, URZ ;  /* 0x000000800f0f7890 */ /* 0x000fe4000fffe03f */
[----:B------:R-:W-:-:S04]  /*20a0*/  UIADD3 UR52, UR52, 0x1, URZ ;  /* 0x0000000134347890 */ /* 0x000fc8000fffe03f */
[----:B-1----:R-:W-:Y:S01]  /*20b0*/  ISETP.LE.AND P0, PT, R2, UR15, PT ;  /* 0x0000000f02007c0c */ /* 0x002fe2000bf03270 */
[----:B------:R-:W-:-:S04]  /*20c0*/  UISETP.NE.U32.AND UP0, UPT, UR52, 0x3, UPT ;  /* 0x000000033400788c */ /* 0x000fc8000bf05070 */
[----:B------:R-:W-:Y:S02]  /*20d0*/  USEL UR8, URZ, 0x1, UP0 ;  /* 0x000000013f087887 */ /* 0x000fe40008000000 */
[----:B------:R-:W-:-:S04]  /*20e0*/  USEL UR52, UR52, URZ, UP0 ;  /* 0x0000003f34347287 */ /* 0x000fc80008000000 */
[----:B------:R-:W-:Y:S01]  /*20f0*/  LOP3.LUT R13, R13, UR8, RZ, 0x3c, !PT ;  /* 0x000000080d0d7c12 */ /* 0x000fe2000f8e3cff */
[----:B------:R-:W-:-:S12]  /*2100*/  HGMMA.64x128x16.F32 R88, gdesc[UR40].tnspB, R88 ;  /* 0x41e00000285879f0 */ /* 0x000fd80008700858 */
[----:B------:R-:W-:Y:S01]  /*2110*/  HGMMA.64x128x16.F32 R88, gdesc[UR36].tnspB, R88 ;  /* 0x41e00000245879f0 */ /* 0x000fe20008700858 */
[----:B------:R-:W-:-:S11]  /*2120*/  UIADD3.64 UR36, UR40, 0x402, URZ ;  /* 0x0000040228247897 */ /* 0x000fd6000fffe03f */
        /* <DEDUP_REMOVED lines=11> */
[----:B------:R-:W-:Y:S01]  /*21e0*/  UIADD3.64 UR44, UR40, 0x400, URZ ;  /* 0x00000400282c7897 */ /* 0x000fe2000fffe03f */
[----:B------:R-:W-:Y:S01]  /*21f0*/  UMOV UR46, UR42 ;  /* 0x0000002a002e7c82 */ /* 0x000fe20008000000 */
[----:B------:R-:W-:-:S09]  /*2200*/  UMOV UR47, UR43 ;  /* 0x0000002b002f7c82 */ /* 0x000fd20008000000 */
[----:B------:R-:W-:-:S12]  /*2210*/  HGMMA.64x128x16.F32 R24, gdesc[UR44].tnspB, R24 ;  /* 0x41e000002c1879f0 */ /* 0x000fd80008700818 */
[----:B------:R-:W-:-:S12]  /*2220*/  HGMMA.64x128x16.F32 R24, gdesc[UR36].tnspB, R24 ;  /* 0x41e00000241879f0 */ /* 0x000fd80008700818 */
[----:B------:R-:W-:-:S12]  /*2230*/  HGMMA.64x128x16.F32 R24, gdesc[UR32].tnspB, R24 ;  /* 0x41e00000201879f0 */ /* 0x000fd80008700818 */
[----:B------:R-:W-:-:S12]  /*2240*/  HGMMA.64x128x16.F32 R24, gdesc[UR28].tnspB, R24 ;  /* 0x41e000001c1879f0 */ /* 0x000fd80008700818 */
[----:B------:R-:W-:-:S12]  /*2250*/  HGMMA.64x128x16.F32 R24, gdesc[UR24].tnspB, R24 ;  /* 0x41e00000181879f0 */ /* 0x000fd80008700818 */
[----:B------:R-:W-:-:S12]  /*2260*/  HGMMA.64x128x16.F32 R24, gdesc[UR20].tnspB, R24 ;  /* 0x41e00000141879f0 */ /* 0x000fd80008700818 */
[----:B------:R-:W-:Y:S01]  /*2270*/  HGMMA.64x128x16.F32 R24, gdesc[UR16].tnspB, R24, gsb0 ;  /* 0x41e00000101879f0 */ /* 0x000fe20008000818 */
[----:B------:R-:W-:Y:S05]  /*2280*/  @!P0 BRA `(.L_x_49) ;  /* 0xfffffff800708947 */ /* 0x000fea000383ffff */
.L_x_47:
[----:B------:R-:W-:Y:S02]  /*2290*/  WARPGROUP.DEPBAR.LE gsb0, 0x0 ;  /* 0x00008000000079c5 */ /* 0x000fe40000010000 */
[----:B----4-:R-:W-:Y:S01]  /*22a0*/  BAR.SYNC.DEFER_BLOCKING 0x0 ;  /* 0x0000000000007b1d */ /* 0x010fe20000010000 */
[C---:B-1----:R-:W-:Y:S01]  /*22b0*/  IMAD.SHL.U32 R2, R0.reuse, 0x80, RZ ;  /* 0x0000008000027824 */ /* 0x042fe200078e00ff */
[----:B------:R-:W-:Y:S01]  /*22c0*/  F2FP.F16.F32.PACK_AB R88, R89, R88 ;  /* 0x000000585958723e */ /* 0x000fe200000000ff */
[----:B------:R-:W-:Y:S01]  /*22d0*/  IMAD.SHL.U32 R3, R0, 0x10, RZ ;  /* 0x0000001000037824 */ /* 0x000fe200078e00ff */
[----:B------:R-:W-:Y:S02]  /*22e0*/  F2FP.F16.F32.PACK_AB R89, R91, R90 ;  /* 0x0000005a5b59723e */ /* 0x000fe400000000ff */
[----:B------:R-:W-:Y:S02]  /*22f0*/  ELECT P0, URZ, PT ;  /* 0x00000000003f782f */ /* 0x000fe40003800000 */
[----:B------:R-:W-:Y:S01]  /*2300*/  LOP3.LUT R2, R2, 0x780, RZ, 0xc0, !PT ;  /* 0x0000078002027812 */ /* 0x000fe200078ec0ff */
[----:B------:R-:W-:Y:S01]  /*2310*/  ULOP3.LUT UR53, UR53, 0x1, URZ, 0xc0, !UPT ;  /* 0x0000000135357892 */ /* 0x000fe2000f8ec03f */
[----:B------:R-:W-:-:S02]  /*2320*/  F2FP.F16.F32.PACK_AB R120, R121, R120 ;  /* 0x000000787978723e */ /* 0x000fc400000000ff */
[----:B------:R-:W-:Y:S01]  /*2330*/  LOP3.LUT R3, R2, 0x70, R3, 0xf8, !PT ;  /* 0x0000007002037812 */ /* 0x000fe200078ef803 */
[----:B------:R-:W-:Y:S01]  /*2340*/  ULEA UR52, UR53, UR55, 0xf ;  /* 0x0000003735347291 */ /* 0x000fe2000f8e783f */
[----:B------:R-:W-:Y:S01]  /*2350*/  F2FP.F16.F32.PACK_AB R90, R93, R92 ;  /* 0x0000005c5d5a723e */ /* 0x000fe200000000ff */
[----:B------:R-:W-:Y:S01]  /*2360*/  ULEA UR53, UR53, UR54, 0x6 ;  /* 0x0000003635357291 */ /* 0x000fe2000f8e303f */
[----:B------:R-:W-:Y:S01]  /*2370*/  LOP3.LUT R3, R3, 0x10, R0, 0x78, !PT ;  /* 0x0000001003037812 */ /* 0x000fe200078e7800 */
[----:B------:R-:W-:Y:S01]  /*2380*/  IMAD.SHL.U32 R0, R0, 0x40, RZ ;  /* 0x0000004000007824 */ /* 0x000fe200078e00ff */
[----:B------:R-:W-:Y:S01]  /*2390*/  F2FP.F16.F32.PACK_AB R91, R95, R94 ;  /* 0x0000005e5f5b723e */ /* 0x000fe200000000ff */
[----:B------:R-:W-:Y:S01]  /*23a0*/  UMOV UR54, UR11 ;  /* 0x0000000b00367c82 */ /* 0x000fe20008000000 */
[----:B------:R-:W-:Y:S02]  /*23b0*/  F2FP.F16.F32.PACK_AB R121, R123, R122 ;  /* 0x0000007a7b79723e */ /* 0x000fe400000000ff */
[----:B------:R-:W-:-:S02]  /*23c0*/  LOP3.LUT R0, R3, 0x3800, R0, 0xf8, !PT ;  /* 0x0000380003007812 */ /* 0x000fc400078ef800 */
[----:B------:R-:W-:Y:S01]  /*23d0*/  F2FP.F16.F32.PACK_AB R24, R25, R24 ;  /* 0x000000181918723e */ /* 0x000fe200000000ff */
[----:B------:R-:W1:Y:S02]  /*23e0*/  @!P2 SYNCS.CCTL.IV [UR55+0x48000] ;  /* 0x04800000ff00a9b1 */ /* 0x000e640008000037 */
[----:B-1----:R-:W-:Y:S01]  /*23f0*/  BAR.SYNC.DEFER_BLOCKING 0x0 ;  /* 0x0000000000007b1d */ /* 0x002fe20000010000 */
[C---:B------:R-:W-:Y:S01]  /*2400*/  LOP3.LUT R3, R0.reuse, 0x20, RZ, 0x3c, !PT ;  /* 0x0000002000037812 */ /* 0x040fe200078e3cff */
[----:B------:R-:W-:Y:S01]  /*2410*/  VIADD R2, R0, UR55 ;  /* 0x0000003700027c36 */ /* 0x000fe20008000000 */
[----:B------:R-:W-:Y:S02]  /*2420*/  F2FP.F16.F32.PACK_AB R122, R125, R124 ;  /* 0x0000007c7d7a723e */ /* 0x000fe400000000ff */
[----:B------:R-:W-:Y:S01]  /*2430*/  F2FP.F16.F32.PACK_AB R123, R127, R126 ;  /* 0x0000007e7f7b723e */ /* 0x000fe200000000ff */
[----:B------:R-:W-:Y:S01]  /*2440*/  VIADD R3, R3, UR55 ;  /* 0x0000003703037c36 */ /* 0x000fe20008000000 */
[----:B------:R-:W-:-:S02]  /*2450*/  F2FP.F16.F32.PACK_AB R25, R27, R26 ;  /* 0x0000001a1b19723e */ /* 0x000fc400000000ff */
[----:B------:R-:W-:Y:S02]  /*2460*/  F2FP.F16.F32.PACK_AB R56, R57, R56 ;  /* 0x000000383938723e */ /* 0x000fe400000000ff */
[----:B------:R-:W-:Y:S02]  /*2470*/  F2FP.F16.F32.PACK_AB R96, R97, R96 ;  /* 0x000000606160723e */ /* 0x000fe400000000ff */
[----:B------:R-:W-:Y:S02]  /*2480*/  F2FP.F16.F32.PACK_AB R26, R29, R28 ;  /* 0x0000001c1d1a723e */ /* 0x000fe400000000ff */
[----:B------:R-:W-:Y:S02]  /*2490*/  F2FP.F16.F32.PACK_AB R27, R31, R30 ;  /* 0x0000001e1f1b723e */ /* 0x000fe400000000ff */
[----:B------:R-:W-:Y:S02]  /*24a0*/  F2FP.F16.F32.PACK_AB R57, R59, R58 ;  /* 0x0000003a3b39723e */ /* 0x000fe400000000ff */
[----:B------:R-:W-:-:S02]  /*24b0*/  F2FP.F16.F32.PACK_AB R97, R99, R98 ;  /* 0x000000626361723e */ /* 0x000fc400000000ff */
[----:B------:R-:W-:Y:S02]  /*24c0*/  F2FP.F16.F32.PACK_AB R128, R129, R128 ;  /* 0x000000808180723e */ /* 0x000fe400000000ff */
[----:B------:R-:W-:Y:S01]  /*24d0*/  F2FP.F16.F32.PACK_AB R58, R61, R60 ;  /* 0x0000003c3d3a723e */ /* 0x000fe200000000ff */
[----:B------:R-:W1:Y:S02]  /*24e0*/  @!P2 SYNCS.CCTL.IV [UR55+0x48008] ;  /* 0x04800800ff00a9b1 */ /* 0x000e640008000037 */
[----:B-1----:R-:W-:Y:S01]  /*24f0*/  BAR.SYNC.DEFER_BLOCKING 0x0 ;  /* 0x0000000000007b1d */ /* 0x002fe20000010000 */
[----:B------:R-:W-:Y:S02]  /*2500*/  F2FP.F16.F32.PACK_AB R59, R63, R62 ;  /* 0x0000003e3f3b723e */ /* 0x000fe400000000ff */
[----:B------:R-:W-:Y:S02]  /*2510*/  LOP3.LUT R4, R0, 0x40, RZ, 0x3c, !PT ;  /* 0x0000004000047812 */ /* 0x000fe400078e3cff */
[----:B------:R-:W-:-:S02]  /*2520*/  F2FP.F16.F32.PACK_AB R98, R101, R100 ;  /* 0x000000646562723e */ /* 0x000fc400000000ff */
[----:B------:R-:W-:Y:S01]  /*2530*/  F2FP.F16.F32.PACK_AB R99, R103, R102 ;  /* 0x000000666763723e */ /* 0x000fe200000000ff */
[----:B------:R-:W-:Y:S01]  /*2540*/  VIADD R4, R4, UR55 ;  /* 0x0000003704047c36 */ /* 0x000fe20008000000 */
[----:B------:R-:W-:Y:S02]  /*2550*/  F2FP.F16.F32.PACK_AB R129, R131, R130 ;  /* 0x000000828381723e */ /* 0x000fe400000000ff */
[----:B------:R-:W-:Y:S02]  /*2560*/  F2FP.F16.F32.PACK_AB R32, R33, R32 ;  /* 0x000000202120723e */ /* 0x000fe400000000ff */
[----:B------:R-:W-:Y:S02]  /*2570*/  F2FP.F16.F32.PACK_AB R130, R133, R132 ;  /* 0x000000848582723e */ /* 0x000fe400000000ff */
[----:B------:R-:W-:Y:S02]  /*2580*/  F2FP.F16.F32.PACK_AB R131, R135, R134 ;  /* 0x000000868783723e */ /* 0x000fe400000000ff */
[----:B------:R-:W-:-:S02]  /*2590*/  F2FP.F16.F32.PACK_AB R33, R35, R34 ;  /* 0x000000222321723e */ /* 0x000fc400000000ff */
[----:B------:R-:W-:Y:S02]  /*25a0*/  F2FP.F16.F32.PACK_AB R64, R65, R64 ;  /* 0x000000404140723e */ /* 0x000fe400000000ff */
[----:B------:R-:W-:Y:S02]  /*25b0*/  F2FP.F16.F32.PACK_AB R104, R105, R104 ;  /* 0x000000686968723e */ /* 0x000fe400000000ff */
[----:B------:R-:W-:Y:S01]  /*25c0*/  F2FP.F16.F32.PACK_AB R34, R37, R36 ;  /* 0x000000242522723e */ /* 0x000fe200000000ff */
[----:B------:R-:W1:Y:S02]  /*25d0*/  @!P2 SYNCS.CCTL.IV [UR55+0x48010] ;  /* 0x04801000ff00a9b1 */ /* 0x000e640008000037 */
[----:B-1----:R-:W-:Y:S01]  /*25e0*/  STSM.16.M88.4 [R2], R88 ;  /* 0x0000005802007844 */ /* 0x002fe20000000200 */
[----:B------:R-:W-:Y:S02]  /*25f0*/  F2FP.F16.F32.PACK_AB R35, R39, R38 ;  /* 0x000000262723723e */ /* 0x000fe400000000ff */
[----:B------:R-:W-:Y:S01]  /*2600*/  F2FP.F16.F32.PACK_AB R65, R67, R66 ;  /* 0x000000424341723e */ /* 0x000fe200000000ff */
[----:B------:R-:W-:Y:S01]  /*2610*/  STSM.16.M88.4 [R2+0x8000], R120 ;  /* 0x0080007802007844 */ /* 0x000fe20000000200 */
[----:B------:R-:W-:-:S02]  /*2620*/  F2FP.F16.F32.PACK_AB R105, R107, R106 ;  /* 0x0000006a6b69723e */ /* 0x000fc400000000ff */
[----:B------:R-:W-:Y:S01]  /*2630*/  F2FP.F16.F32.PACK_AB R136, R137, R136 ;  /* 0x000000888988723e */ /* 0x000fe200000000ff */
[----:B------:R-:W-:Y:S01]  /*2640*/  STSM.16.M88.4 [R2+0x4000], R24 ;  /* 0x0040001802007844 */ /* 0x000fe20000000200 */
[----:B------:R-:W-:Y:S02]  /*2650*/  F2FP.F16.F32.PACK_AB R66, R69, R68 ;  /* 0x000000444542723e */ /* 0x000fe400000000ff */
[----:B------:R-:W-:Y:S01]  /*2660*/  F2FP.F16.F32.PACK_AB R67, R71, R70 ;  /* 0x000000464743723e */ /* 0x000fe200000000ff */
[----:B------:R-:W-:Y:S01]  /*2670*/  STSM.16.M88.4 [R2+0xc000], R56 ;  /* 0x00c0003802007844 */ /* 0x000fe20000000200 */
[----:B------:R-:W-:Y:S02]  /*2680*/  LOP3.LUT R0, R0, 0x60, RZ, 0x3c, !PT ;  /* 0x0000006000007812 */ /* 0x000fe400078e3cff */
[----:B------:R-:W-:Y:S01]  /*2690*/  F2FP.F16.F32.PACK_AB R106, R109, R108 ;  /* 0x0000006c6d6a723e */ /* 0x000fe200000000ff */
[----:B------:R-:W-:Y:S01]  /*26a0*/  STSM.16.M88.4 [R3], R96 ;  /* 0x0000006003007844 */ /* 0x000fe20000000200 */
[----:B------:R-:W-:Y:S01]  /*26b0*/  F2FP.F16.F32.PACK_AB R107, R111, R110 ;  /* 0x0000006e6f6b723e */ /* 0x000fe200000000ff */
[----:B------:R-:W-:Y:S01]  /*26c0*/  VIADD R0, R0, UR55 ;  /* 0x0000003700007c36 */ /* 0x000fe20008000000 */
        /* <DEDUP_REMOVED lines=8> */
[----:B------:R-:W-:Y:S02]  /*2750*/  F2FP.F16.F32.PACK_AB R72, R73, R72 ;  /* 0x000000484948723e */ /* 0x000fe400000000ff */
[----:B------:R-:W-:Y:S01]  /*2760*/  F2FP.F16.F32.PACK_AB R112, R113, R112 ;  /* 0x000000707170723e */ /* 0x000fe200000000ff */
[----:B------:R-:W-:Y:S01]  /*2770*/  STSM.16.M88.4 [R4], R104 ;  /* 0x0000006804007844 */ /* 0x000fe20000000200 */
[----:B------:R-:W-:-:S02]  /*2780*/  F2FP.F16.F32.PACK_AB R42, R45, R44 ;  /* 0x0000002c2d2a723e */ /* 0x000fc400000000ff */
[----:B------:R-:W-:Y:S01]  /*2790*/  F2FP.F16.F32.PACK_AB R43, R47, R46 ;  /* 0x0000002e2f2b723e */ /* 0x000fe200000000ff */
[----:B------:R-:W-:Y:S01]  /*27a0*/  STSM.16.M88.4 [R4+0x8000], R136 ;  /* 0x0080008804007844 */ /* 0x000fe20000000200 */
[----:B------:R-:W-:Y:S02]  /*27b0*/  F2FP.F16.F32.PACK_AB R73, R75, R74 ;  /* 0x0000004a4b49723e */ /* 0x000fe400000000ff */
[----:B------:R-:W-:Y:S01]  /*27c0*/  F2FP.F16.F32.PACK_AB R113, R115, R114 ;  /* 0x000000727371723e */ /* 0x000fe200000000ff */
[----:B------:R-:W-:Y:S01]  /*27d0*/  STSM.16.M88.4 [R4+0x4000], R40 ;  /* 0x0040002804007844 */ /* 0x000fe20000000200 */
[----:B------:R-:W-:Y:S02]  /*27e0*/  F2FP.F16.F32.PACK_AB R144, R145, R144 ;  /* 0x000000909190723e */ /* 0x000fe400000000ff */
[----:B------:R-:W-:Y:S02]  /*27f0*/  F2FP.F16.F32.PACK_AB R74, R77, R76 ;  /* 0x0000004c4d4a723e */ /* 0x000fe400000000ff */
[----:B------:R-:W-:-:S02]  /*2800*/  F2FP.F16.F32.PACK_AB R75, R79, R78 ;  /* 0x0000004e4f4b723e */ /* 0x000fc400000000ff */
[----:B------:R-:W-:Y:S02]  /*2810*/  F2FP.F16.F32.PACK_AB R114, R117, R116 ;  /* 0x000000747572723e */ /* 0x000fe400000000ff */
[----:B------:R-:W-:Y:S01]  /*2820*/  F2FP.F16.F32.PACK_AB R115, R119, R118 ;  /* 0x000000767773723e */ /* 0x000fe200000000ff */
[----:B------:R-:W-:Y:S01]  /*2830*/  STSM.16.M88.4 [R4+0xc000], R72 ;  /* 0x00c0004804007844 */ /* 0x000fe20000000200 */
[----:B------:R-:W-:Y:S02]  /*2840*/  F2FP.F16.F32.PACK_AB R145, R147, R146 ;  /* 0x000000929391723e */ /* 0x000fe400000000ff */
[----:B------:R-:W-:Y:S01]  /*2850*/  F2FP.F16.F32.PACK_AB R48, R49, R48 ;  /* 0x000000303130723e */ /* 0x000fe200000000ff */
[----:B------:R-:W-:Y:S01]  /*2860*/  STSM.16.M88.4 [R0], R112 ;  /* 0x0000007000007844 */ /* 0x000fe20000000200 */
[----:B------:R-:W-:Y:S02]  /*2870*/  F2FP.F16.F32.PACK_AB R146, R149, R148 ;  /* 0x000000949592723e */ /* 0x000fe400000000ff */
[----:B------:R-:W-:-:S02]  /*2880*/  F2FP.F16.F32.PACK_AB R147, R151, R150 ;  /* 0x000000969793723e */ /* 0x000fc400000000ff */
[----:B------:R-:W-:Y:S02]  /*2890*/  F2FP.F16.F32.PACK_AB R49, R51, R50 ;  /* 0x000000323331723e */ /* 0x000fe400000000ff */
[----:B------:R-:W-:Y:S01]  /*28a0*/  F2FP.F16.F32.PACK_AB R80, R81, R80 ;  /* 0x000000505150723e */ /* 0x000fe200000000ff */
[----:B------:R-:W-:Y:S01]  /*28b0*/  STSM.16.M88.4 [R0+0x8000], R144 ;  /* 0x0080009000007844 */ /* 0x000fe20000000200 */
[----:B------:R-:W-:Y:S02]  /*28c0*/  F2FP.F16.F32.PACK_AB R50, R53, R52 ;  /* 0x000000343532723e */ /* 0x000fe400000000ff */
[----:B------:R-:W-:Y:S02]  /*28d0*/  F2FP.F16.F32.PACK_AB R51, R55, R54 ;  /* 0x000000363733723e */ /* 0x000fe400000000ff */
[----:B------:R-:W-:Y:S02]  /*28e0*/  F2FP.F16.F32.PACK_AB R81, R83, R82 ;  /* 0x000000525351723e */ /* 0x000fe400000000ff */
[----:B------:R-:W-:Y:S01]  /*28f0*/  F2FP.F16.F32.PACK_AB R82, R85, R84 ;  /* 0x000000545552723e */ /* 0x000fe200000000ff */
[----:B------:R-:W-:Y:S01]  /*2900*/  STSM.16.M88.4 [R0+0x4000], R48 ;  /* 0x0040003000007844 */ /* 0x000fe20000000200 */
[----:B------:R-:W-:-:S02]  /*2910*/  F2FP.F16.F32.PACK_AB R83, R87, R86 ;  /* 0x000000565753723e */ /* 0x000fc400000000ff */
[----:B------:R-:W-:-:S03]  /*2920*/  ISETP.LT.U32.AND P0, PT, R6, 0x40, P0 ;  /* 0x000000400600780c */ /* 0x000fc60000701070 */
[----:B------:R-:W-:Y:S01]  /*2930*/  STSM.16.M88.4 [R0+0xc000], R80 ;  /* 0x00c0005000007844 */ /* 0x000fe20000000200 */
[----:B------:R1:W-:Y:S06]  /*2940*/  MEMBAR.ALL.CTA ;  /* 0x0000000000007992 */ /* 0x0003ec0000008000 */
[----:B-1----:R-:W1:Y:S03]  /*2950*/  FENCE.VIEW.ASYNC.S ;  /* 0x00000000000073c6 */ /* 0x002e660000000000 */
[----:B-1----:R-:W-:Y:S01]  /*2960*/  VOTEU.ANY UP0, P0 ;  /* 0x00000000003f7886 */ /* 0x002fe20000000100 */
[----:B------:R-:W-:-:S04]  /*2970*/  VOTEU.ANY UP1, P0 ;  /* 0x00000000003f7886 */ /* 0x000fc80000020100 */
[----:B---3--:R-:W-:Y:S01]  /*2980*/  @UP0 UMOV UR8, UR48 ;  /* 0x0000003000080c82 */ /* 0x008fe20008000000 */
[----:B------:R-:W-:Y:S01]  /*2990*/  @UP0 UMOV UR9, UR49 ;  /* 0x0000003100090c82 */ /* 0x000fe20008000000 */
[----:B------:R-:W-:Y:S06]  /*29a0*/  BAR.SYNC.DEFER_BLOCKING 0x0 ;  /* 0x0000000000007b1d */ /* 0x000fec0000010000 */
[----:B------:R1:W-:Y:S01]  /*29b0*/  @UP1 UTMASTG.2D [UR52], [UR8] ;  /* 0x00000034080013b5 */ /* 0x0003e20008008000 */
[----:B------:R0:W-:Y:S01]  /*29c0*/  UTMACMDFLUSH ;  /* 0x00000000000079b7 */ /* 0x0001e20000000000 */
[----:B------:R-:W-:-:S04]  /*29d0*/  DEPBAR.LE SB0, 0x0 ;  /* 0x000080000000791a */ /* 0x000fc80000000000 */
[----:B------:R-:W-:Y:S06]  /*29e0*/  BAR.SYNC.DEFER_BLOCKING 0x0 ;  /* 0x0000000000007b1d */ /* 0x000fec0000010000 */
[----:B-1----:R-:W-:Y:S05]  /*29f0*/  EXIT ;  /* 0x000000000000794d */ /* 0x002fea0003800000 */
.L_x_48:
[----:B------:R-:W1:Y:S02]  /*2a00*/  SYNCS.PHASECHK.TRANS64.TRYWAIT P0, [UR23+0x48000], R2 ;  /* 0x04800002ff0075a7 */ /* 0x000e640008000157 */
[----:B-1----:R-:W-:Y:S05]  /*2a10*/  @!P0 BRA `(.L_x_48) ;  /* 0xfffffffc00f88947 */ /* 0x002fea000383ffff */
[----:B------:R-:W-:Y:S05]  /*2a20*/  BRA `(.L_x_50) ;  /* 0xfffffff4003c7947 */ /* 0x000fea000383ffff */
.L_x_51:
[----:B------:R-:W-:-:S00]  /*2a30*/  BRA `(.L_x_51) ;  /* 0xfffffffc00fc7947 */ /* 0x000fc0000383ffff */
[----:B------:R-:W-:-:S00]  /*2a40*/  NOP ;  /* 0x0000000000007918 */ /* 0x000fc00000000000 */
        /* <DEDUP_REMOVED lines=11> */
.L_x_52:


//--------------------- .nv.shared.gluon_wgmma    --------------------------
	.section	.nv.shared.gluon_wgmma,"aw",@nobits
	.sectionflags	@""
	.align	16
	.zero		1024


//--------------------- .nv.shared.reserved.0     --------------------------
	.section	.nv.shared.reserved.0,"aw",@nobits
	.weak		__nv_reservedSMEM_offset_0_alias
	.size		__nv_reservedSMEM_offset_0_alias, 0, 0
	.other		__nv_reservedSMEM_offset_0_alias,@"STO_CUDA_RESERVED_SHARED STV_DEFAULT"
__nv_reservedSMEM_offset_0_alias:
	.zero		0


//--------------------- .nv.constant0.gluon_wgmma --------------------------
	.section	.nv.constant0.gluon_wgmma,"a",@progbits
	.sectionflags	@""
	.align	4
.nv.constant0.gluon_wgmma:
	.zero		608


//--------------------- SYMBOLS --------------------------

	.type		.nv.reservedSmem.offset0,@object
	.size		.nv.reservedSmem.offset0,0x4
